//
// Generated by NVIDIA NVVM Compiler
//
// Compiler Build ID: CL-36424714
// Cuda compilation tools, release 13.0, V13.0.88
// Based on NVVM 20.0.0
//

.version 9.0
.target sm_100
.address_size 64

	// .globl	_Z12checkGeneralPiS_PfiiiifddfS0_
.extern .func  (.param .b32 func_retval0) vprintf
(
	.param .b64 vprintf_param_0,
	.param .b64 vprintf_param_1
)
;
.func  (.param .b64 func_retval0) __internal_accurate_pow
(
	.param .b64 __internal_accurate_pow_param_0
)
;
.global .align 1 .b8 $str[8] = {115, 113, 114, 116, 32, 37, 102};
.global .align 4 .b8 __cudart_i2opi_f[24] = {65, 144, 67, 60, 153, 149, 98, 219, 192, 221, 52, 245, 209, 87, 39, 252, 41, 21, 68, 78, 110, 131, 249, 162};

.visible .entry _Z12checkGeneralPiS_PfiiiifddfS0_(
	.param .u64 .ptr .align 1 _Z12checkGeneralPiS_PfiiiifddfS0__param_0,
	.param .u64 .ptr .align 1 _Z12checkGeneralPiS_PfiiiifddfS0__param_1,
	.param .u64 .ptr .align 1 _Z12checkGeneralPiS_PfiiiifddfS0__param_2,
	.param .u32 _Z12checkGeneralPiS_PfiiiifddfS0__param_3,
	.param .u32 _Z12checkGeneralPiS_PfiiiifddfS0__param_4,
	.param .u32 _Z12checkGeneralPiS_PfiiiifddfS0__param_5,
	.param .u32 _Z12checkGeneralPiS_PfiiiifddfS0__param_6,
	.param .f32 _Z12checkGeneralPiS_PfiiiifddfS0__param_7,
	.param .f64 _Z12checkGeneralPiS_PfiiiifddfS0__param_8,
	.param .f64 _Z12checkGeneralPiS_PfiiiifddfS0__param_9,
	.param .f32 _Z12checkGeneralPiS_PfiiiifddfS0__param_10,
	.param .u64 .ptr .align 1 _Z12checkGeneralPiS_PfiiiifddfS0__param_11
)
{
	.local .align 8 .b8 	__local_depot0[40];
	.reg .b64 	%SP;
	.reg .b64 	%SPL;
	.reg .pred 	%p<210>;
	.reg .b32 	%r<876>;
	.reg .b32 	%f<537>;
	.reg .b64 	%rd<368>;
	.reg .b64 	%fd<114>;

	mov.u64 	%SPL, __local_depot0;
	cvta.local.u64 	%SP, %SPL;
	ld.param.u64 	%rd95, [_Z12checkGeneralPiS_PfiiiifddfS0__param_0];
	ld.param.u64 	%rd93, [_Z12checkGeneralPiS_PfiiiifddfS0__param_2];
	ld.param.u32 	%r257, [_Z12checkGeneralPiS_PfiiiifddfS0__param_3];
	ld.param.u32 	%r258, [_Z12checkGeneralPiS_PfiiiifddfS0__param_4];
	ld.param.u32 	%r259, [_Z12checkGeneralPiS_PfiiiifddfS0__param_5];
	ld.param.u32 	%r260, [_Z12checkGeneralPiS_PfiiiifddfS0__param_6];
	ld.param.f32 	%f101, [_Z12checkGeneralPiS_PfiiiifddfS0__param_7];
	ld.param.f64 	%fd27, [_Z12checkGeneralPiS_PfiiiifddfS0__param_9];
	ld.param.f32 	%f102, [_Z12checkGeneralPiS_PfiiiifddfS0__param_10];
	cvta.to.global.u64 	%rd1, %rd95;
	add.u64 	%rd2, %SPL, 0;
	add.u64 	%rd3, %SPL, 0;
	add.u64 	%rd4, %SPL, 0;
	add.u64 	%rd5, %SPL, 0;
	mov.u32 	%r261, %ctaid.x;
	shl.b32 	%r262, %r261, 8;
	mov.u32 	%r263, %tid.x;
	add.s32 	%r264, %r262, %r263;
	div.s32 	%r1, %r264, %r258;
	mul.lo.s32 	%r265, %r1, %r258;
	sub.s32 	%r2, %r264, %r265;
	mov.b32 	%r266, 45;
	st.local.u32 	[%rd5], %r266;
	mov.b32 	%r267, 0;
	st.local.u32 	[%rd5+4], %r267;
	mov.b32 	%r268, -45;
	st.local.u32 	[%rd5+8], %r268;
	mov.u32 	%r3, %tid.y;
	setp.ge.s32 	%p3, %r1, %r257;
	setp.lt.s32 	%p4, %r1, 0;
	or.pred  	%p5, %p3, %p4;
	@%p5 bra 	$L__BB0_172;
	mul.wide.u32 	%rd100, %r3, 4;
	add.s64 	%rd101, %rd5, %rd100;
	ld.local.u32 	%r269, [%rd101];
	cvt.rn.f32.s32 	%f103, %r269;
	mul.f32 	%f104, %f102, %f103;
	div.rn.f32 	%f1, %f104, 0f43340000;
	setp.geu.f32 	%p6, %f1, 0f00000000;
	@%p6 bra 	$L__BB0_35;
	cvt.rn.f32.u32 	%f2, %r1;
	cvt.rn.f32.s32 	%f3, %r259;
	mul.f32 	%f178, %f1, 0f3F22F983;
	cvt.rni.s32.f32 	%r805, %f178;
	cvt.rn.f32.s32 	%f179, %r805;
	fma.rn.f32 	%f180, %f179, 0fBFC90FDA, %f1;
	fma.rn.f32 	%f181, %f179, 0fB3A22168, %f180;
	fma.rn.f32 	%f517, %f179, 0fA7C234C5, %f181;
	abs.f32 	%f5, %f1;
	setp.ltu.f32 	%p39, %f5, 0f47CE4780;
	mov.u32 	%r793, %r805;
	mov.f32 	%f514, %f517;
	@%p39 bra 	$L__BB0_10;
	setp.neu.f32 	%p40, %f5, 0f7F800000;
	@%p40 bra 	$L__BB0_5;
	mov.f32 	%f184, 0f00000000;
	mul.rn.f32 	%f514, %f1, %f184;
	mov.b32 	%r793, 0;
	bra.uni 	$L__BB0_10;
$L__BB0_5:
	mov.b32 	%r5, %f1;
	shl.b32 	%r357, %r5, 8;
	or.b32  	%r6, %r357, -2147483648;
	mov.b64 	%rd334, 0;
	mov.b32 	%r790, 0;
	mov.u64 	%rd332, __cudart_i2opi_f;
	mov.u64 	%rd333, %rd5;
$L__BB0_6:
	.pragma "nounroll";
	ld.global.nc.u32 	%r358, [%rd332];
	mad.wide.u32 	%rd136, %r358, %r6, %rd334;
	shr.u64 	%rd334, %rd136, 32;
	st.local.u32 	[%rd333], %rd136;
	add.s32 	%r790, %r790, 1;
	add.s64 	%rd333, %rd333, 4;
	add.s64 	%rd332, %rd332, 4;
	setp.ne.s32 	%p41, %r790, 6;
	@%p41 bra 	$L__BB0_6;
	shr.u32 	%r359, %r5, 23;
	st.local.u32 	[%rd5+24], %rd334;
	and.b32  	%r9, %r359, 31;
	and.b32  	%r360, %r359, 224;
	add.s32 	%r361, %r360, -128;
	shr.u32 	%r362, %r361, 5;
	mul.wide.u32 	%rd137, %r362, 4;
	sub.s64 	%rd12, %rd5, %rd137;
	ld.local.u32 	%r791, [%rd12+24];
	ld.local.u32 	%r792, [%rd12+20];
	setp.eq.s32 	%p42, %r9, 0;
	@%p42 bra 	$L__BB0_9;
	shf.l.wrap.b32 	%r791, %r792, %r791, %r9;
	ld.local.u32 	%r363, [%rd12+16];
	shf.l.wrap.b32 	%r792, %r363, %r792, %r9;
$L__BB0_9:
	shr.u32 	%r364, %r791, 30;
	shf.l.wrap.b32 	%r365, %r792, %r791, 2;
	shl.b32 	%r366, %r792, 2;
	shr.s32 	%r367, %r365, 31;
	sub.s32 	%r793, %r367, %r364;
	xor.b32  	%r368, %r365, %r5;
	xor.b32  	%r369, %r367, %r365;
	xor.b32  	%r370, %r367, %r366;
	cvt.u64.u32 	%rd138, %r369;
	shl.b64 	%rd139, %rd138, 32;
	cvt.u64.u32 	%rd140, %r370;
	or.b64  	%rd141, %rd139, %rd140;
	cvt.rn.f64.s64 	%fd36, %rd141;
	mul.f64 	%fd37, %fd36, 0d3BF921FB54442D19;
	cvt.rn.f32.f64 	%f182, %fd37;
	neg.f32 	%f183, %f182;
	setp.lt.s32 	%p43, %r368, 0;
	selp.f32 	%f514, %f183, %f182, %p43;
$L__BB0_10:
	setp.ltu.f32 	%p44, %f5, 0f47CE4780;
	mul.rn.f32 	%f185, %f514, %f514;
	and.b32  	%r372, %r793, 1;
	setp.eq.b32 	%p45, %r372, 1;
	selp.f32 	%f186, 0f3F800000, %f514, %p45;
	fma.rn.f32 	%f187, %f185, %f186, 0f00000000;
	fma.rn.f32 	%f188, %f185, 0f37CBAC00, 0fBAB607ED;
	selp.f32 	%f189, %f188, 0fB94D4153, %p45;
	selp.f32 	%f190, 0f3D2AAABB, 0f3C0885E4, %p45;
	fma.rn.f32 	%f191, %f189, %f185, %f190;
	selp.f32 	%f192, 0fBEFFFFFF, 0fBE2AAAA8, %p45;
	fma.rn.f32 	%f193, %f191, %f185, %f192;
	fma.rn.f32 	%f194, %f193, %f187, %f186;
	and.b32  	%r373, %r793, 2;
	setp.eq.s32 	%p46, %r373, 0;
	mov.f32 	%f195, 0f00000000;
	sub.f32 	%f196, %f195, %f194;
	selp.f32 	%f197, %f194, %f196, %p46;
	fma.rn.f32 	%f9, %f197, %f3, %f2;
	mov.u32 	%r797, %r805;
	mov.f32 	%f515, %f517;
	@%p44 bra 	$L__BB0_18;
	setp.neu.f32 	%p47, %f5, 0f7F800000;
	@%p47 bra 	$L__BB0_13;
	mov.f32 	%f200, 0f00000000;
	mul.rn.f32 	%f515, %f1, %f200;
	mov.b32 	%r797, 0;
	bra.uni 	$L__BB0_18;
$L__BB0_13:
	mov.b32 	%r18, %f1;
	shl.b32 	%r375, %r18, 8;
	or.b32  	%r19, %r375, -2147483648;
	mov.b64 	%rd337, 0;
	mov.b32 	%r794, 0;
	mov.u64 	%rd335, __cudart_i2opi_f;
	mov.u64 	%rd336, %rd5;
$L__BB0_14:
	.pragma "nounroll";
	ld.global.nc.u32 	%r376, [%rd335];
	mad.wide.u32 	%rd144, %r376, %r19, %rd337;
	shr.u64 	%rd337, %rd144, 32;
	st.local.u32 	[%rd336], %rd144;
	add.s32 	%r794, %r794, 1;
	add.s64 	%rd336, %rd336, 4;
	add.s64 	%rd335, %rd335, 4;
	setp.ne.s32 	%p48, %r794, 6;
	@%p48 bra 	$L__BB0_14;
	shr.u32 	%r377, %r18, 23;
	st.local.u32 	[%rd5+24], %rd337;
	and.b32  	%r22, %r377, 31;
	and.b32  	%r378, %r377, 224;
	add.s32 	%r379, %r378, -128;
	shr.u32 	%r380, %r379, 5;
	mul.wide.u32 	%rd145, %r380, 4;
	sub.s64 	%rd19, %rd5, %rd145;
	ld.local.u32 	%r795, [%rd19+24];
	ld.local.u32 	%r796, [%rd19+20];
	setp.eq.s32 	%p49, %r22, 0;
	@%p49 bra 	$L__BB0_17;
	shf.l.wrap.b32 	%r795, %r796, %r795, %r22;
	ld.local.u32 	%r381, [%rd19+16];
	shf.l.wrap.b32 	%r796, %r381, %r796, %r22;
$L__BB0_17:
	shr.u32 	%r382, %r795, 30;
	shf.l.wrap.b32 	%r383, %r796, %r795, 2;
	shl.b32 	%r384, %r796, 2;
	shr.s32 	%r385, %r383, 31;
	sub.s32 	%r797, %r385, %r382;
	xor.b32  	%r386, %r383, %r18;
	xor.b32  	%r387, %r385, %r383;
	xor.b32  	%r388, %r385, %r384;
	cvt.u64.u32 	%rd146, %r387;
	shl.b64 	%rd147, %rd146, 32;
	cvt.u64.u32 	%rd148, %r388;
	or.b64  	%rd149, %rd147, %rd148;
	cvt.rn.f64.s64 	%fd38, %rd149;
	mul.f64 	%fd39, %fd38, 0d3BF921FB54442D19;
	cvt.rn.f32.f64 	%f198, %fd39;
	neg.f32 	%f199, %f198;
	setp.lt.s32 	%p50, %r386, 0;
	selp.f32 	%f515, %f199, %f198, %p50;
$L__BB0_18:
	setp.ltu.f32 	%p51, %f5, 0f47CE4780;
	add.s32 	%r390, %r797, 1;
	mul.rn.f32 	%f201, %f515, %f515;
	and.b32  	%r391, %r797, 1;
	setp.eq.b32 	%p52, %r391, 1;
	selp.f32 	%f202, %f515, 0f3F800000, %p52;
	fma.rn.f32 	%f203, %f201, %f202, 0f00000000;
	fma.rn.f32 	%f204, %f201, 0f37CBAC00, 0fBAB607ED;
	selp.f32 	%f205, 0fB94D4153, %f204, %p52;
	selp.f32 	%f206, 0f3C0885E4, 0f3D2AAABB, %p52;
	fma.rn.f32 	%f207, %f205, %f201, %f206;
	selp.f32 	%f208, 0fBE2AAAA8, 0fBEFFFFFF, %p52;
	fma.rn.f32 	%f209, %f207, %f201, %f208;
	fma.rn.f32 	%f210, %f209, %f203, %f202;
	and.b32  	%r392, %r390, 2;
	setp.eq.s32 	%p53, %r392, 0;
	mov.f32 	%f211, 0f00000000;
	sub.f32 	%f212, %f211, %f210;
	selp.f32 	%f213, %f210, %f212, %p53;
	cvt.rn.f32.s32 	%f214, %r2;
	fma.rn.f32 	%f13, %f213, %f3, %f214;
	cvt.rn.f32.s32 	%f14, %r260;
	mov.u32 	%r801, %r805;
	mov.f32 	%f516, %f517;
	@%p51 bra 	$L__BB0_26;
	setp.neu.f32 	%p54, %f5, 0f7F800000;
	@%p54 bra 	$L__BB0_21;
	mov.f32 	%f217, 0f00000000;
	mul.rn.f32 	%f516, %f1, %f217;
	mov.b32 	%r801, 0;
	bra.uni 	$L__BB0_26;
$L__BB0_21:
	mov.b32 	%r31, %f1;
	shl.b32 	%r394, %r31, 8;
	or.b32  	%r32, %r394, -2147483648;
	mov.b64 	%rd340, 0;
	mov.b32 	%r798, 0;
	mov.u64 	%rd338, __cudart_i2opi_f;
	mov.u64 	%rd339, %rd5;
$L__BB0_22:
	.pragma "nounroll";
	ld.global.nc.u32 	%r395, [%rd338];
	mad.wide.u32 	%rd152, %r395, %r32, %rd340;
	shr.u64 	%rd340, %rd152, 32;
	st.local.u32 	[%rd339], %rd152;
	add.s32 	%r798, %r798, 1;
	add.s64 	%rd339, %rd339, 4;
	add.s64 	%rd338, %rd338, 4;
	setp.ne.s32 	%p55, %r798, 6;
	@%p55 bra 	$L__BB0_22;
	shr.u32 	%r396, %r31, 23;
	st.local.u32 	[%rd5+24], %rd340;
	and.b32  	%r35, %r396, 31;
	and.b32  	%r397, %r396, 224;
	add.s32 	%r398, %r397, -128;
	shr.u32 	%r399, %r398, 5;
	mul.wide.u32 	%rd153, %r399, 4;
	sub.s64 	%rd26, %rd5, %rd153;
	ld.local.u32 	%r799, [%rd26+24];
	ld.local.u32 	%r800, [%rd26+20];
	setp.eq.s32 	%p56, %r35, 0;
	@%p56 bra 	$L__BB0_25;
	shf.l.wrap.b32 	%r799, %r800, %r799, %r35;
	ld.local.u32 	%r400, [%rd26+16];
	shf.l.wrap.b32 	%r800, %r400, %r800, %r35;
$L__BB0_25:
	shr.u32 	%r401, %r799, 30;
	shf.l.wrap.b32 	%r402, %r800, %r799, 2;
	shl.b32 	%r403, %r800, 2;
	shr.s32 	%r404, %r402, 31;
	sub.s32 	%r801, %r404, %r401;
	xor.b32  	%r405, %r402, %r31;
	xor.b32  	%r406, %r404, %r402;
	xor.b32  	%r407, %r404, %r403;
	cvt.u64.u32 	%rd154, %r406;
	shl.b64 	%rd155, %rd154, 32;
	cvt.u64.u32 	%rd156, %r407;
	or.b64  	%rd157, %rd155, %rd156;
	cvt.rn.f64.s64 	%fd40, %rd157;
	mul.f64 	%fd41, %fd40, 0d3BF921FB54442D19;
	cvt.rn.f32.f64 	%f215, %fd41;
	neg.f32 	%f216, %f215;
	setp.lt.s32 	%p57, %r405, 0;
	selp.f32 	%f516, %f216, %f215, %p57;
$L__BB0_26:
	setp.ltu.f32 	%p58, %f5, 0f47CE4780;
	mul.rn.f32 	%f218, %f516, %f516;
	and.b32  	%r409, %r801, 1;
	setp.eq.b32 	%p59, %r409, 1;
	selp.f32 	%f219, 0f3F800000, %f516, %p59;
	fma.rn.f32 	%f220, %f218, %f219, 0f00000000;
	fma.rn.f32 	%f221, %f218, 0f37CBAC00, 0fBAB607ED;
	selp.f32 	%f222, %f221, 0fB94D4153, %p59;
	selp.f32 	%f223, 0f3D2AAABB, 0f3C0885E4, %p59;
	fma.rn.f32 	%f224, %f222, %f218, %f223;
	selp.f32 	%f225, 0fBEFFFFFF, 0fBE2AAAA8, %p59;
	fma.rn.f32 	%f226, %f224, %f218, %f225;
	fma.rn.f32 	%f227, %f226, %f220, %f219;
	and.b32  	%r410, %r801, 2;
	setp.eq.s32 	%p60, %r410, 0;
	mov.f32 	%f228, 0f00000000;
	sub.f32 	%f229, %f228, %f227;
	selp.f32 	%f230, %f227, %f229, %p60;
	mul.f32 	%f231, %f230, %f14;
	sub.f32 	%f18, %f13, %f231;
	@%p58 bra 	$L__BB0_34;
	setp.neu.f32 	%p61, %f5, 0f7F800000;
	@%p61 bra 	$L__BB0_29;
	mov.f32 	%f234, 0f00000000;
	mul.rn.f32 	%f517, %f1, %f234;
	mov.b32 	%r805, 0;
	bra.uni 	$L__BB0_34;
$L__BB0_29:
	mov.b32 	%r44, %f1;
	shl.b32 	%r412, %r44, 8;
	or.b32  	%r45, %r412, -2147483648;
	mov.b64 	%rd341, 0;
	mov.b32 	%r802, 0;
	mov.u64 	%rd160, __cudart_i2opi_f;
$L__BB0_30:
	.pragma "nounroll";
	mul.wide.u32 	%rd159, %r802, 4;
	add.s64 	%rd161, %rd160, %rd159;
	ld.global.nc.u32 	%r413, [%rd161];
	mad.wide.u32 	%rd162, %r413, %r45, %rd341;
	shr.u64 	%rd341, %rd162, 32;
	add.s64 	%rd163, %rd5, %rd159;
	st.local.u32 	[%rd163], %rd162;
	add.s32 	%r802, %r802, 1;
	setp.ne.s32 	%p62, %r802, 6;
	@%p62 bra 	$L__BB0_30;
	shr.u32 	%r414, %r44, 23;
	st.local.u32 	[%rd5+24], %rd341;
	and.b32  	%r48, %r414, 31;
	and.b32  	%r415, %r414, 224;
	add.s32 	%r416, %r415, -128;
	shr.u32 	%r417, %r416, 5;
	mul.wide.u32 	%rd164, %r417, 4;
	sub.s64 	%rd29, %rd5, %rd164;
	ld.local.u32 	%r803, [%rd29+24];
	ld.local.u32 	%r804, [%rd29+20];
	setp.eq.s32 	%p63, %r48, 0;
	@%p63 bra 	$L__BB0_33;
	shf.l.wrap.b32 	%r803, %r804, %r803, %r48;
	ld.local.u32 	%r418, [%rd29+16];
	shf.l.wrap.b32 	%r804, %r418, %r804, %r48;
$L__BB0_33:
	shr.u32 	%r419, %r803, 30;
	shf.l.wrap.b32 	%r420, %r804, %r803, 2;
	shl.b32 	%r421, %r804, 2;
	shr.s32 	%r422, %r420, 31;
	sub.s32 	%r805, %r422, %r419;
	xor.b32  	%r423, %r420, %r44;
	xor.b32  	%r424, %r422, %r420;
	xor.b32  	%r425, %r422, %r421;
	cvt.u64.u32 	%rd165, %r424;
	shl.b64 	%rd166, %rd165, 32;
	cvt.u64.u32 	%rd167, %r425;
	or.b64  	%rd168, %rd166, %rd167;
	cvt.rn.f64.s64 	%fd42, %rd168;
	mul.f64 	%fd43, %fd42, 0d3BF921FB54442D19;
	cvt.rn.f32.f64 	%f232, %fd43;
	neg.f32 	%f233, %f232;
	setp.lt.s32 	%p64, %r423, 0;
	selp.f32 	%f517, %f233, %f232, %p64;
$L__BB0_34:
	add.s32 	%r427, %r805, 1;
	mul.rn.f32 	%f235, %f517, %f517;
	and.b32  	%r428, %r805, 1;
	setp.eq.b32 	%p65, %r428, 1;
	selp.f32 	%f236, %f517, 0f3F800000, %p65;
	fma.rn.f32 	%f237, %f235, %f236, 0f00000000;
	fma.rn.f32 	%f238, %f235, 0f37CBAC00, 0fBAB607ED;
	selp.f32 	%f239, 0fB94D4153, %f238, %p65;
	selp.f32 	%f240, 0f3C0885E4, 0f3D2AAABB, %p65;
	fma.rn.f32 	%f241, %f239, %f235, %f240;
	selp.f32 	%f242, 0fBE2AAAA8, 0fBEFFFFFF, %p65;
	fma.rn.f32 	%f243, %f241, %f235, %f242;
	fma.rn.f32 	%f244, %f243, %f237, %f236;
	and.b32  	%r429, %r427, 2;
	setp.eq.s32 	%p66, %r429, 0;
	mov.f32 	%f245, 0f00000000;
	sub.f32 	%f246, %f245, %f244;
	selp.f32 	%f247, %f244, %f246, %p66;
	fma.rn.f32 	%f248, %f247, %f14, %f2;
	cvt.rzi.s32.f32 	%r824, %f248;
	cvt.rzi.s32.f32 	%r822, %f9;
	cvt.rzi.s32.f32 	%r825, %f18;
	mov.u32 	%r823, %r2;
	bra.uni 	$L__BB0_68;
$L__BB0_35:
	cvt.rn.f32.s32 	%f22, %r2;
	cvt.rn.f32.s32 	%f23, %r259;
	mul.f32 	%f105, %f1, 0f3F22F983;
	cvt.rni.s32.f32 	%r821, %f105;
	cvt.rn.f32.s32 	%f106, %r821;
	fma.rn.f32 	%f107, %f106, 0fBFC90FDA, %f1;
	fma.rn.f32 	%f108, %f106, 0fB3A22168, %f107;
	fma.rn.f32 	%f521, %f106, 0fA7C234C5, %f108;
	abs.f32 	%f25, %f1;
	setp.ltu.f32 	%p7, %f25, 0f47CE4780;
	mov.u32 	%r809, %r821;
	mov.f32 	%f518, %f521;
	@%p7 bra 	$L__BB0_43;
	setp.neu.f32 	%p8, %f25, 0f7F800000;
	@%p8 bra 	$L__BB0_38;
	mov.f32 	%f111, 0f00000000;
	mul.rn.f32 	%f518, %f1, %f111;
	mov.b32 	%r809, 0;
	bra.uni 	$L__BB0_43;
$L__BB0_38:
	mov.b32 	%r61, %f1;
	shl.b32 	%r271, %r61, 8;
	or.b32  	%r62, %r271, -2147483648;
	mov.b64 	%rd344, 0;
	mov.b32 	%r806, 0;
	mov.u64 	%rd342, __cudart_i2opi_f;
	mov.u64 	%rd343, %rd5;
$L__BB0_39:
	.pragma "nounroll";
	ld.global.nc.u32 	%r272, [%rd342];
	mad.wide.u32 	%rd104, %r272, %r62, %rd344;
	shr.u64 	%rd344, %rd104, 32;
	st.local.u32 	[%rd343], %rd104;
	add.s32 	%r806, %r806, 1;
	add.s64 	%rd343, %rd343, 4;
	add.s64 	%rd342, %rd342, 4;
	setp.ne.s32 	%p9, %r806, 6;
	@%p9 bra 	$L__BB0_39;
	shr.u32 	%r273, %r61, 23;
	st.local.u32 	[%rd5+24], %rd344;
	and.b32  	%r65, %r273, 31;
	and.b32  	%r274, %r273, 224;
	add.s32 	%r275, %r274, -128;
	shr.u32 	%r276, %r275, 5;
	mul.wide.u32 	%rd105, %r276, 4;
	sub.s64 	%rd36, %rd5, %rd105;
	ld.local.u32 	%r807, [%rd36+24];
	ld.local.u32 	%r808, [%rd36+20];
	setp.eq.s32 	%p10, %r65, 0;
	@%p10 bra 	$L__BB0_42;
	shf.l.wrap.b32 	%r807, %r808, %r807, %r65;
	ld.local.u32 	%r277, [%rd36+16];
	shf.l.wrap.b32 	%r808, %r277, %r808, %r65;
$L__BB0_42:
	shr.u32 	%r278, %r807, 30;
	shf.l.wrap.b32 	%r279, %r808, %r807, 2;
	shl.b32 	%r280, %r808, 2;
	shr.u32 	%r281, %r279, 31;
	add.s32 	%r282, %r281, %r278;
	neg.s32 	%r283, %r282;
	setp.lt.s32 	%p11, %r61, 0;
	selp.b32 	%r809, %r283, %r282, %p11;
	xor.b32  	%r284, %r279, %r61;
	shr.s32 	%r285, %r279, 31;
	xor.b32  	%r286, %r285, %r279;
	xor.b32  	%r287, %r285, %r280;
	cvt.u64.u32 	%rd106, %r286;
	shl.b64 	%rd107, %rd106, 32;
	cvt.u64.u32 	%rd108, %r287;
	or.b64  	%rd109, %rd107, %rd108;
	cvt.rn.f64.s64 	%fd28, %rd109;
	mul.f64 	%fd29, %fd28, 0d3BF921FB54442D19;
	cvt.rn.f32.f64 	%f109, %fd29;
	neg.f32 	%f110, %f109;
	setp.lt.s32 	%p12, %r284, 0;
	selp.f32 	%f518, %f110, %f109, %p12;
$L__BB0_43:
	setp.ltu.f32 	%p13, %f25, 0f47CE4780;
	mul.rn.f32 	%f112, %f518, %f518;
	and.b32  	%r289, %r809, 1;
	setp.eq.b32 	%p14, %r289, 1;
	selp.f32 	%f113, 0f3F800000, %f518, %p14;
	fma.rn.f32 	%f114, %f112, %f113, 0f00000000;
	fma.rn.f32 	%f115, %f112, 0f37CBAC00, 0fBAB607ED;
	selp.f32 	%f116, %f115, 0fB94D4153, %p14;
	selp.f32 	%f117, 0f3D2AAABB, 0f3C0885E4, %p14;
	fma.rn.f32 	%f118, %f116, %f112, %f117;
	selp.f32 	%f119, 0fBEFFFFFF, 0fBE2AAAA8, %p14;
	fma.rn.f32 	%f120, %f118, %f112, %f119;
	fma.rn.f32 	%f121, %f120, %f114, %f113;
	and.b32  	%r290, %r809, 2;
	setp.eq.s32 	%p15, %r290, 0;
	mov.f32 	%f122, 0f00000000;
	sub.f32 	%f123, %f122, %f121;
	selp.f32 	%f124, %f121, %f123, %p15;
	mul.f32 	%f125, %f124, %f23;
	sub.f32 	%f29, %f22, %f125;
	cvt.rn.f32.s32 	%f30, %r260;
	mov.u32 	%r813, %r821;
	mov.f32 	%f519, %f521;
	@%p13 bra 	$L__BB0_51;
	setp.neu.f32 	%p16, %f25, 0f7F800000;
	@%p16 bra 	$L__BB0_46;
	mov.f32 	%f128, 0f00000000;
	mul.rn.f32 	%f519, %f1, %f128;
	mov.b32 	%r813, 0;
	bra.uni 	$L__BB0_51;
$L__BB0_46:
	mov.b32 	%r74, %f1;
	shl.b32 	%r292, %r74, 8;
	or.b32  	%r75, %r292, -2147483648;
	mov.b64 	%rd347, 0;
	mov.b32 	%r810, 0;
	mov.u64 	%rd345, __cudart_i2opi_f;
	mov.u64 	%rd346, %rd5;
$L__BB0_47:
	.pragma "nounroll";
	ld.global.nc.u32 	%r293, [%rd345];
	mad.wide.u32 	%rd112, %r293, %r75, %rd347;
	shr.u64 	%rd347, %rd112, 32;
	st.local.u32 	[%rd346], %rd112;
	add.s32 	%r810, %r810, 1;
	add.s64 	%rd346, %rd346, 4;
	add.s64 	%rd345, %rd345, 4;
	setp.ne.s32 	%p17, %r810, 6;
	@%p17 bra 	$L__BB0_47;
	shr.u32 	%r294, %r74, 23;
	st.local.u32 	[%rd5+24], %rd347;
	and.b32  	%r78, %r294, 31;
	and.b32  	%r295, %r294, 224;
	add.s32 	%r296, %r295, -128;
	shr.u32 	%r297, %r296, 5;
	mul.wide.u32 	%rd113, %r297, 4;
	sub.s64 	%rd43, %rd5, %rd113;
	ld.local.u32 	%r811, [%rd43+24];
	ld.local.u32 	%r812, [%rd43+20];
	setp.eq.s32 	%p18, %r78, 0;
	@%p18 bra 	$L__BB0_50;
	shf.l.wrap.b32 	%r811, %r812, %r811, %r78;
	ld.local.u32 	%r298, [%rd43+16];
	shf.l.wrap.b32 	%r812, %r298, %r812, %r78;
$L__BB0_50:
	shr.u32 	%r299, %r811, 30;
	shf.l.wrap.b32 	%r300, %r812, %r811, 2;
	shl.b32 	%r301, %r812, 2;
	shr.u32 	%r302, %r300, 31;
	add.s32 	%r303, %r302, %r299;
	neg.s32 	%r304, %r303;
	setp.lt.s32 	%p19, %r74, 0;
	selp.b32 	%r813, %r304, %r303, %p19;
	xor.b32  	%r305, %r300, %r74;
	shr.s32 	%r306, %r300, 31;
	xor.b32  	%r307, %r306, %r300;
	xor.b32  	%r308, %r306, %r301;
	cvt.u64.u32 	%rd114, %r307;
	shl.b64 	%rd115, %rd114, 32;
	cvt.u64.u32 	%rd116, %r308;
	or.b64  	%rd117, %rd115, %rd116;
	cvt.rn.f64.s64 	%fd30, %rd117;
	mul.f64 	%fd31, %fd30, 0d3BF921FB54442D19;
	cvt.rn.f32.f64 	%f126, %fd31;
	neg.f32 	%f127, %f126;
	setp.lt.s32 	%p20, %r305, 0;
	selp.f32 	%f519, %f127, %f126, %p20;
$L__BB0_51:
	setp.ltu.f32 	%p21, %f25, 0f47CE4780;
	add.s32 	%r310, %r813, 1;
	mul.rn.f32 	%f129, %f519, %f519;
	and.b32  	%r311, %r813, 1;
	setp.eq.b32 	%p22, %r311, 1;
	selp.f32 	%f130, %f519, 0f3F800000, %p22;
	fma.rn.f32 	%f131, %f129, %f130, 0f00000000;
	fma.rn.f32 	%f132, %f129, 0f37CBAC00, 0fBAB607ED;
	selp.f32 	%f133, 0fB94D4153, %f132, %p22;
	selp.f32 	%f134, 0f3C0885E4, 0f3D2AAABB, %p22;
	fma.rn.f32 	%f135, %f133, %f129, %f134;
	selp.f32 	%f136, 0fBE2AAAA8, 0fBEFFFFFF, %p22;
	fma.rn.f32 	%f137, %f135, %f129, %f136;
	fma.rn.f32 	%f138, %f137, %f131, %f130;
	and.b32  	%r312, %r310, 2;
	setp.eq.s32 	%p23, %r312, 0;
	mov.f32 	%f139, 0f00000000;
	sub.f32 	%f140, %f139, %f138;
	selp.f32 	%f141, %f138, %f140, %p23;
	fma.rn.f32 	%f34, %f141, %f30, %f22;
	mov.u32 	%r817, %r821;
	mov.f32 	%f520, %f521;
	@%p21 bra 	$L__BB0_59;
	setp.neu.f32 	%p24, %f25, 0f7F800000;
	@%p24 bra 	$L__BB0_54;
	mov.f32 	%f144, 0f00000000;
	mul.rn.f32 	%f520, %f1, %f144;
	mov.b32 	%r817, 0;
	bra.uni 	$L__BB0_59;
$L__BB0_54:
	mov.b32 	%r87, %f1;
	shl.b32 	%r314, %r87, 8;
	or.b32  	%r88, %r314, -2147483648;
	mov.b64 	%rd350, 0;
	mov.b32 	%r814, 0;
	mov.u64 	%rd348, __cudart_i2opi_f;
	mov.u64 	%rd349, %rd5;
$L__BB0_55:
	.pragma "nounroll";
	ld.global.nc.u32 	%r315, [%rd348];
	mad.wide.u32 	%rd120, %r315, %r88, %rd350;
	shr.u64 	%rd350, %rd120, 32;
	st.local.u32 	[%rd349], %rd120;
	add.s32 	%r814, %r814, 1;
	add.s64 	%rd349, %rd349, 4;
	add.s64 	%rd348, %rd348, 4;
	setp.ne.s32 	%p25, %r814, 6;
	@%p25 bra 	$L__BB0_55;
	shr.u32 	%r316, %r87, 23;
	st.local.u32 	[%rd5+24], %rd350;
	and.b32  	%r91, %r316, 31;
	and.b32  	%r317, %r316, 224;
	add.s32 	%r318, %r317, -128;
	shr.u32 	%r319, %r318, 5;
	mul.wide.u32 	%rd121, %r319, 4;
	sub.s64 	%rd50, %rd5, %rd121;
	ld.local.u32 	%r815, [%rd50+24];
	ld.local.u32 	%r816, [%rd50+20];
	setp.eq.s32 	%p26, %r91, 0;
	@%p26 bra 	$L__BB0_58;
	shf.l.wrap.b32 	%r815, %r816, %r815, %r91;
	ld.local.u32 	%r320, [%rd50+16];
	shf.l.wrap.b32 	%r816, %r320, %r816, %r91;
$L__BB0_58:
	shr.u32 	%r321, %r815, 30;
	shf.l.wrap.b32 	%r322, %r816, %r815, 2;
	shl.b32 	%r323, %r816, 2;
	shr.u32 	%r324, %r322, 31;
	add.s32 	%r325, %r324, %r321;
	neg.s32 	%r326, %r325;
	setp.lt.s32 	%p27, %r87, 0;
	selp.b32 	%r817, %r326, %r325, %p27;
	xor.b32  	%r327, %r322, %r87;
	shr.s32 	%r328, %r322, 31;
	xor.b32  	%r329, %r328, %r322;
	xor.b32  	%r330, %r328, %r323;
	cvt.u64.u32 	%rd122, %r329;
	shl.b64 	%rd123, %rd122, 32;
	cvt.u64.u32 	%rd124, %r330;
	or.b64  	%rd125, %rd123, %rd124;
	cvt.rn.f64.s64 	%fd32, %rd125;
	mul.f64 	%fd33, %fd32, 0d3BF921FB54442D19;
	cvt.rn.f32.f64 	%f142, %fd33;
	neg.f32 	%f143, %f142;
	setp.lt.s32 	%p28, %r327, 0;
	selp.f32 	%f520, %f143, %f142, %p28;
$L__BB0_59:
	setp.ltu.f32 	%p29, %f25, 0f47CE4780;
	add.s32 	%r332, %r817, 1;
	mul.rn.f32 	%f145, %f520, %f520;
	and.b32  	%r333, %r817, 1;
	setp.eq.b32 	%p30, %r333, 1;
	selp.f32 	%f146, %f520, 0f3F800000, %p30;
	fma.rn.f32 	%f147, %f145, %f146, 0f00000000;
	fma.rn.f32 	%f148, %f145, 0f37CBAC00, 0fBAB607ED;
	selp.f32 	%f149, 0fB94D4153, %f148, %p30;
	selp.f32 	%f150, 0f3C0885E4, 0f3D2AAABB, %p30;
	fma.rn.f32 	%f151, %f149, %f145, %f150;
	selp.f32 	%f152, 0fBE2AAAA8, 0fBEFFFFFF, %p30;
	fma.rn.f32 	%f153, %f151, %f145, %f152;
	fma.rn.f32 	%f154, %f153, %f147, %f146;
	and.b32  	%r334, %r332, 2;
	setp.eq.s32 	%p31, %r334, 0;
	mov.f32 	%f155, 0f00000000;
	sub.f32 	%f156, %f155, %f154;
	selp.f32 	%f157, %f154, %f156, %p31;
	mul.f32 	%f38, %f157, %f30;
	@%p29 bra 	$L__BB0_67;
	setp.neu.f32 	%p32, %f25, 0f7F800000;
	@%p32 bra 	$L__BB0_62;
	mov.f32 	%f160, 0f00000000;
	mul.rn.f32 	%f521, %f1, %f160;
	mov.b32 	%r821, 0;
	bra.uni 	$L__BB0_67;
$L__BB0_62:
	mov.b32 	%r100, %f1;
	shl.b32 	%r336, %r100, 8;
	or.b32  	%r101, %r336, -2147483648;
	mov.b64 	%rd353, 0;
	mov.b32 	%r818, 0;
	mov.u64 	%rd351, __cudart_i2opi_f;
	mov.u64 	%rd352, %rd5;
$L__BB0_63:
	.pragma "nounroll";
	ld.global.nc.u32 	%r337, [%rd351];
	mad.wide.u32 	%rd128, %r337, %r101, %rd353;
	shr.u64 	%rd353, %rd128, 32;
	st.local.u32 	[%rd352], %rd128;
	add.s32 	%r818, %r818, 1;
	add.s64 	%rd352, %rd352, 4;
	add.s64 	%rd351, %rd351, 4;
	setp.ne.s32 	%p33, %r818, 6;
	@%p33 bra 	$L__BB0_63;
	shr.u32 	%r338, %r100, 23;
	st.local.u32 	[%rd5+24], %rd353;
	and.b32  	%r104, %r338, 31;
	and.b32  	%r339, %r338, 224;
	add.s32 	%r340, %r339, -128;
	shr.u32 	%r341, %r340, 5;
	mul.wide.u32 	%rd129, %r341, 4;
	sub.s64 	%rd57, %rd5, %rd129;
	ld.local.u32 	%r819, [%rd57+24];
	ld.local.u32 	%r820, [%rd57+20];
	setp.eq.s32 	%p34, %r104, 0;
	@%p34 bra 	$L__BB0_66;
	shf.l.wrap.b32 	%r819, %r820, %r819, %r104;
	ld.local.u32 	%r342, [%rd57+16];
	shf.l.wrap.b32 	%r820, %r342, %r820, %r104;
$L__BB0_66:
	shr.u32 	%r343, %r819, 30;
	shf.l.wrap.b32 	%r344, %r820, %r819, 2;
	shl.b32 	%r345, %r820, 2;
	shr.u32 	%r346, %r344, 31;
	add.s32 	%r347, %r346, %r343;
	neg.s32 	%r348, %r347;
	setp.lt.s32 	%p35, %r100, 0;
	selp.b32 	%r821, %r348, %r347, %p35;
	xor.b32  	%r349, %r344, %r100;
	shr.s32 	%r350, %r344, 31;
	xor.b32  	%r351, %r350, %r344;
	xor.b32  	%r352, %r350, %r345;
	cvt.u64.u32 	%rd130, %r351;
	shl.b64 	%rd131, %rd130, 32;
	cvt.u64.u32 	%rd132, %r352;
	or.b64  	%rd133, %rd131, %rd132;
	cvt.rn.f64.s64 	%fd34, %rd133;
	mul.f64 	%fd35, %fd34, 0d3BF921FB54442D19;
	cvt.rn.f32.f64 	%f158, %fd35;
	neg.f32 	%f159, %f158;
	setp.lt.s32 	%p36, %r349, 0;
	selp.f32 	%f521, %f159, %f158, %p36;
$L__BB0_67:
	mul.rn.f32 	%f161, %f521, %f521;
	and.b32  	%r354, %r821, 1;
	setp.eq.b32 	%p37, %r354, 1;
	selp.f32 	%f162, 0f3F800000, %f521, %p37;
	fma.rn.f32 	%f163, %f161, %f162, 0f00000000;
	fma.rn.f32 	%f164, %f161, 0f37CBAC00, 0fBAB607ED;
	selp.f32 	%f165, %f164, 0fB94D4153, %p37;
	selp.f32 	%f166, 0f3D2AAABB, 0f3C0885E4, %p37;
	fma.rn.f32 	%f167, %f165, %f161, %f166;
	selp.f32 	%f168, 0fBEFFFFFF, 0fBE2AAAA8, %p37;
	fma.rn.f32 	%f169, %f167, %f161, %f168;
	fma.rn.f32 	%f170, %f169, %f163, %f162;
	and.b32  	%r355, %r821, 2;
	setp.eq.s32 	%p38, %r355, 0;
	mov.f32 	%f171, 0f00000000;
	sub.f32 	%f172, %f171, %f170;
	selp.f32 	%f173, %f170, %f172, %p38;
	mul.f32 	%f174, %f173, %f23;
	cvt.rn.f32.u32 	%f175, %r1;
	sub.f32 	%f176, %f175, %f38;
	sub.f32 	%f177, %f176, %f174;
	cvt.rzi.s32.f32 	%r822, %f177;
	cvt.rzi.s32.f32 	%r823, %f29;
	cvt.rzi.s32.f32 	%r825, %f34;
	mov.u32 	%r824, %r1;
$L__BB0_68:
	cvta.to.global.u64 	%rd169, %rd93;
	sub.s32 	%r430, %r824, %r822;
	sub.s32 	%r431, %r825, %r823;
	mul.lo.s32 	%r432, %r431, %r430;
	abs.s32 	%r433, %r432;
	add.s32 	%r434, %r257, -1;
	min.s32 	%r435, %r822, %r434;
	max.s32 	%r436, %r435, 0;
	add.s32 	%r437, %r258, -1;
	min.s32 	%r438, %r825, %r437;
	max.s32 	%r439, %r438, 0;
	min.s32 	%r440, %r823, %r437;
	max.s32 	%r441, %r440, 0;
	min.s32 	%r442, %r824, %r434;
	max.s32 	%r443, %r442, 0;
	mul.lo.s32 	%r444, %r436, %r258;
	add.s32 	%r445, %r444, %r441;
	mul.wide.s32 	%rd170, %r445, 4;
	add.s64 	%rd171, %rd169, %rd170;
	ld.global.f32 	%f249, [%rd171];
	mul.lo.s32 	%r446, %r443, %r258;
	add.s32 	%r447, %r446, %r439;
	mul.wide.s32 	%rd172, %r447, 4;
	add.s64 	%rd173, %rd169, %rd172;
	ld.global.f32 	%f250, [%rd173];
	add.f32 	%f251, %f249, %f250;
	add.s32 	%r448, %r446, %r441;
	mul.wide.s32 	%rd174, %r448, 4;
	add.s64 	%rd175, %rd169, %rd174;
	ld.global.f32 	%f252, [%rd175];
	sub.f32 	%f253, %f251, %f252;
	add.s32 	%r449, %r439, %r444;
	mul.wide.s32 	%rd176, %r449, 4;
	add.s64 	%rd177, %rd169, %rd176;
	ld.global.f32 	%f254, [%rd177];
	sub.f32 	%f255, %f253, %f254;
	cvt.rn.f32.s32 	%f256, %r433;
	div.rn.f32 	%f257, %f255, %f256;
	sub.f32 	%f258, %f101, %f257;
	abs.f32 	%f259, %f258;
	cvt.f64.f32 	%fd44, %f259;
	setp.ltu.f64 	%p67, %fd27, %fd44;
	mov.f64 	%fd109, 0d0000000000000000;
	@%p67 bra 	$L__BB0_172;
	setp.lt.s32 	%p68, %r259, 1;
	@%p68 bra 	$L__BB0_168;
	setp.lt.s32 	%p69, %r260, 1;
	cvt.rn.f32.u32 	%f42, %r1;
	mov.b32 	%r120, %f1;
	shr.u32 	%r450, %r120, 23;
	and.b32  	%r451, %r450, 224;
	add.s32 	%r452, %r451, -128;
	shl.b32 	%r453, %r120, 8;
	or.b32  	%r121, %r453, -2147483648;
	shr.u32 	%r454, %r452, 5;
	and.b32  	%r122, %r450, 31;
	cvt.u64.u32 	%rd178, %r454;
	neg.s64 	%rd58, %rd178;
	sub.s32 	%r123, 32, %r122;
	cvt.rn.f32.s32 	%f43, %r2;
	cvt.rn.f32.s32 	%f44, %r257;
	cvt.rn.f32.s32 	%f45, %r258;
	mov.f64 	%fd47, 0d4000000000000000;
	{
	.reg .b32 %temp; 
	mov.b64 	{%temp, %r124}, %fd47;
	}
	and.b32  	%r125, %r124, 2146435072;
	setp.eq.s32 	%p70, %r125, 1062207488;
	setp.lt.s32 	%p71, %r124, 0;
	selp.b32 	%r126, 0, 2146435072, %p71;
	and.b32  	%r455, %r124, 2147483647;
	setp.ne.s32 	%p72, %r455, 1071644672;
	and.pred  	%p1, %p70, %p72;
	or.b32  	%r127, %r126, -2147483648;
	mul.lo.s32 	%r456, %r259, %r260;
	mul.lo.s32 	%r457, %r456, 3;
	cvt.rn.f64.s32 	%fd1, %r457;
	@%p69 bra 	$L__BB0_168;
	mul.f32 	%f260, %f1, 0f3F22F983;
	cvt.rni.s32.f32 	%r459, %f260;
	cvt.rn.f32.s32 	%f261, %r459;
	shl.b64 	%rd179, %rd58, 2;
	add.s64 	%rd59, %rd5, %rd179;
	add.s64 	%rd60, %rd4, %rd179;
	add.s64 	%rd61, %rd3, %rd179;
	add.s64 	%rd62, %rd2, %rd179;
	mov.f32 	%f262, 0f00000000;
	mul.rn.f32 	%f263, %f1, %f262;
	abs.f32 	%f264, %f1;
	setp.eq.f32 	%p73, %f264, 0f7F800000;
	setp.ltu.f32 	%p74, %f264, 0f47CE4780;
	or.pred  	%p2, %p74, %p73;
	selp.b32 	%r128, %r459, 0, %p74;
	fma.rn.f32 	%f265, %f261, 0fBFC90FDA, %f1;
	fma.rn.f32 	%f266, %f261, 0fB3A22168, %f265;
	fma.rn.f32 	%f267, %f261, 0fA7C234C5, %f266;
	selp.f32 	%f46, %f267, %f263, %p74;
	mov.f64 	%fd109, 0d0000000000000000;
	mov.b32 	%r826, 0;
$L__BB0_72:
	cvt.rn.f32.u32 	%f47, %r826;
	not.b32 	%r461, %r826;
	add.s32 	%r462, %r259, %r461;
	mul.lo.s32 	%r130, %r462, %r260;
	mov.b32 	%r827, 0;
$L__BB0_73:
	cvt.rn.f32.u32 	%f48, %r827;
	mov.u32 	%r831, %r128;
	mov.f32 	%f522, %f46;
	@%p2 bra 	$L__BB0_79;
	mov.b64 	%rd356, 0;
	mov.b32 	%r828, 0;
	mov.u64 	%rd354, __cudart_i2opi_f;
	mov.u64 	%rd355, %rd5;
$L__BB0_75:
	.pragma "nounroll";
	ld.global.nc.u32 	%r464, [%rd354];
	mad.wide.u32 	%rd182, %r464, %r121, %rd356;
	shr.u64 	%rd356, %rd182, 32;
	st.local.u32 	[%rd355], %rd182;
	add.s32 	%r828, %r828, 1;
	add.s64 	%rd355, %rd355, 4;
	add.s64 	%rd354, %rd354, 4;
	setp.ne.s32 	%p75, %r828, 6;
	@%p75 bra 	$L__BB0_75;
	setp.eq.s32 	%p76, %r122, 0;
	st.local.u32 	[%rd5+24], %rd356;
	ld.local.u32 	%r829, [%rd59+24];
	ld.local.u32 	%r830, [%rd59+20];
	@%p76 bra 	$L__BB0_78;
	shl.b32 	%r465, %r829, %r122;
	shr.u32 	%r466, %r830, %r123;
	add.s32 	%r829, %r466, %r465;
	shl.b32 	%r467, %r830, %r122;
	ld.local.u32 	%r468, [%rd59+16];
	shr.u32 	%r469, %r468, %r123;
	add.s32 	%r830, %r469, %r467;
$L__BB0_78:
	setp.lt.s32 	%p77, %r120, 0;
	shr.u32 	%r470, %r829, 30;
	shf.l.wrap.b32 	%r471, %r830, %r829, 2;
	shl.b32 	%r472, %r830, 2;
	shr.u32 	%r473, %r471, 31;
	add.s32 	%r474, %r473, %r470;
	neg.s32 	%r475, %r474;
	selp.b32 	%r831, %r475, %r474, %p77;
	xor.b32  	%r476, %r471, %r120;
	shr.s32 	%r477, %r471, 31;
	xor.b32  	%r478, %r477, %r471;
	xor.b32  	%r479, %r477, %r472;
	cvt.u64.u32 	%rd183, %r478;
	shl.b64 	%rd184, %rd183, 32;
	cvt.u64.u32 	%rd185, %r479;
	or.b64  	%rd186, %rd184, %rd185;
	cvt.rn.f64.s64 	%fd49, %rd186;
	mul.f64 	%fd50, %fd49, 0d3BF921FB54442D19;
	cvt.rn.f32.f64 	%f268, %fd50;
	neg.f32 	%f269, %f268;
	setp.lt.s32 	%p78, %r476, 0;
	selp.f32 	%f522, %f269, %f268, %p78;
$L__BB0_79:
	add.s32 	%r480, %r831, 1;
	mul.rn.f32 	%f270, %f522, %f522;
	and.b32  	%r481, %r831, 1;
	setp.eq.b32 	%p79, %r481, 1;
	selp.f32 	%f271, %f522, 0f3F800000, %p79;
	fma.rn.f32 	%f272, %f270, %f271, 0f00000000;
	fma.rn.f32 	%f273, %f270, 0f37CBAC00, 0fBAB607ED;
	selp.f32 	%f274, 0fB94D4153, %f273, %p79;
	selp.f32 	%f275, 0f3C0885E4, 0f3D2AAABB, %p79;
	fma.rn.f32 	%f276, %f274, %f270, %f275;
	selp.f32 	%f277, 0fBE2AAAA8, 0fBEFFFFFF, %p79;
	fma.rn.f32 	%f278, %f276, %f270, %f277;
	fma.rn.f32 	%f279, %f278, %f272, %f271;
	and.b32  	%r482, %r480, 2;
	setp.eq.s32 	%p80, %r482, 0;
	mov.f32 	%f280, 0f00000000;
	sub.f32 	%f281, %f280, %f279;
	selp.f32 	%f282, %f279, %f281, %p80;
	mul.f32 	%f51, %f282, %f47;
	mov.u32 	%r835, %r128;
	mov.f32 	%f523, %f46;
	@%p2 bra 	$L__BB0_85;
	mov.b64 	%rd357, 0;
	mov.b32 	%r832, 0;
$L__BB0_81:
	.pragma "nounroll";
	mul.wide.u32 	%rd188, %r832, 4;
	mov.u64 	%rd189, __cudart_i2opi_f;
	add.s64 	%rd190, %rd189, %rd188;
	ld.global.nc.u32 	%r484, [%rd190];
	mad.wide.u32 	%rd191, %r484, %r121, %rd357;
	shr.u64 	%rd357, %rd191, 32;
	add.s64 	%rd192, %rd4, %rd188;
	st.local.u32 	[%rd192], %rd191;
	add.s32 	%r832, %r832, 1;
	setp.ne.s32 	%p81, %r832, 6;
	@%p81 bra 	$L__BB0_81;
	setp.eq.s32 	%p82, %r122, 0;
	st.local.u32 	[%rd4+24], %rd357;
	ld.local.u32 	%r833, [%rd60+24];
	ld.local.u32 	%r834, [%rd60+20];
	@%p82 bra 	$L__BB0_84;
	shl.b32 	%r485, %r833, %r122;
	shr.u32 	%r486, %r834, %r123;
	add.s32 	%r833, %r486, %r485;
	shl.b32 	%r487, %r834, %r122;
	ld.local.u32 	%r488, [%rd60+16];
	shr.u32 	%r489, %r488, %r123;
	add.s32 	%r834, %r489, %r487;
$L__BB0_84:
	setp.lt.s32 	%p83, %r120, 0;
	shr.u32 	%r490, %r833, 30;
	shf.l.wrap.b32 	%r491, %r834, %r833, 2;
	shl.b32 	%r492, %r834, 2;
	shr.u32 	%r493, %r491, 31;
	add.s32 	%r494, %r493, %r490;
	neg.s32 	%r495, %r494;
	selp.b32 	%r835, %r495, %r494, %p83;
	xor.b32  	%r496, %r491, %r120;
	shr.s32 	%r497, %r491, 31;
	xor.b32  	%r498, %r497, %r491;
	xor.b32  	%r499, %r497, %r492;
	cvt.u64.u32 	%rd193, %r498;
	shl.b64 	%rd194, %rd193, 32;
	cvt.u64.u32 	%rd195, %r499;
	or.b64  	%rd196, %rd194, %rd195;
	cvt.rn.f64.s64 	%fd51, %rd196;
	mul.f64 	%fd52, %fd51, 0d3BF921FB54442D19;
	cvt.rn.f32.f64 	%f283, %fd52;
	neg.f32 	%f284, %f283;
	setp.lt.s32 	%p84, %r496, 0;
	selp.f32 	%f523, %f284, %f283, %p84;
$L__BB0_85:
	mul.rn.f32 	%f285, %f523, %f523;
	and.b32  	%r500, %r835, 1;
	setp.eq.b32 	%p85, %r500, 1;
	selp.f32 	%f286, 0f3F800000, %f523, %p85;
	fma.rn.f32 	%f287, %f285, %f286, 0f00000000;
	fma.rn.f32 	%f288, %f285, 0f37CBAC00, 0fBAB607ED;
	selp.f32 	%f289, %f288, 0fB94D4153, %p85;
	selp.f32 	%f290, 0f3D2AAABB, 0f3C0885E4, %p85;
	fma.rn.f32 	%f291, %f289, %f285, %f290;
	selp.f32 	%f292, 0fBEFFFFFF, 0fBE2AAAA8, %p85;
	fma.rn.f32 	%f293, %f291, %f285, %f292;
	fma.rn.f32 	%f294, %f293, %f287, %f286;
	and.b32  	%r501, %r835, 2;
	setp.eq.s32 	%p86, %r501, 0;
	mov.f32 	%f295, 0f00000000;
	sub.f32 	%f296, %f295, %f294;
	selp.f32 	%f297, %f294, %f296, %p86;
	mul.f32 	%f298, %f297, %f48;
	sub.f32 	%f299, %f42, %f51;
	sub.f32 	%f54, %f299, %f298;
	mov.u32 	%r839, %r128;
	mov.f32 	%f524, %f46;
	@%p2 bra 	$L__BB0_91;
	mov.b64 	%rd358, 0;
	mov.b32 	%r836, 0;
$L__BB0_87:
	.pragma "nounroll";
	mul.wide.u32 	%rd198, %r836, 4;
	mov.u64 	%rd199, __cudart_i2opi_f;
	add.s64 	%rd200, %rd199, %rd198;
	ld.global.nc.u32 	%r503, [%rd200];
	mad.wide.u32 	%rd201, %r503, %r121, %rd358;
	shr.u64 	%rd358, %rd201, 32;
	add.s64 	%rd202, %rd3, %rd198;
	st.local.u32 	[%rd202], %rd201;
	add.s32 	%r836, %r836, 1;
	setp.ne.s32 	%p87, %r836, 6;
	@%p87 bra 	$L__BB0_87;
	setp.eq.s32 	%p88, %r122, 0;
	st.local.u32 	[%rd3+24], %rd358;
	ld.local.u32 	%r837, [%rd61+24];
	ld.local.u32 	%r838, [%rd61+20];
	@%p88 bra 	$L__BB0_90;
	shl.b32 	%r504, %r837, %r122;
	shr.u32 	%r505, %r838, %r123;
	add.s32 	%r837, %r505, %r504;
	shl.b32 	%r506, %r838, %r122;
	ld.local.u32 	%r507, [%rd61+16];
	shr.u32 	%r508, %r507, %r123;
	add.s32 	%r838, %r508, %r506;
$L__BB0_90:
	setp.lt.s32 	%p89, %r120, 0;
	shr.u32 	%r509, %r837, 30;
	shf.l.wrap.b32 	%r510, %r838, %r837, 2;
	shl.b32 	%r511, %r838, 2;
	shr.u32 	%r512, %r510, 31;
	add.s32 	%r513, %r512, %r509;
	neg.s32 	%r514, %r513;
	selp.b32 	%r839, %r514, %r513, %p89;
	xor.b32  	%r515, %r510, %r120;
	shr.s32 	%r516, %r510, 31;
	xor.b32  	%r517, %r516, %r510;
	xor.b32  	%r518, %r516, %r511;
	cvt.u64.u32 	%rd203, %r517;
	shl.b64 	%rd204, %rd203, 32;
	cvt.u64.u32 	%rd205, %r518;
	or.b64  	%rd206, %rd204, %rd205;
	cvt.rn.f64.s64 	%fd53, %rd206;
	mul.f64 	%fd54, %fd53, 0d3BF921FB54442D19;
	cvt.rn.f32.f64 	%f300, %fd54;
	neg.f32 	%f301, %f300;
	setp.lt.s32 	%p90, %r515, 0;
	selp.f32 	%f524, %f301, %f300, %p90;
$L__BB0_91:
	mul.rn.f32 	%f302, %f524, %f524;
	and.b32  	%r519, %r839, 1;
	setp.eq.b32 	%p91, %r519, 1;
	selp.f32 	%f303, 0f3F800000, %f524, %p91;
	fma.rn.f32 	%f304, %f302, %f303, 0f00000000;
	fma.rn.f32 	%f305, %f302, 0f37CBAC00, 0fBAB607ED;
	selp.f32 	%f306, %f305, 0fB94D4153, %p91;
	selp.f32 	%f307, 0f3D2AAABB, 0f3C0885E4, %p91;
	fma.rn.f32 	%f308, %f306, %f302, %f307;
	selp.f32 	%f309, 0fBEFFFFFF, 0fBE2AAAA8, %p91;
	fma.rn.f32 	%f310, %f308, %f302, %f309;
	fma.rn.f32 	%f311, %f310, %f304, %f303;
	and.b32  	%r520, %r839, 2;
	setp.eq.s32 	%p92, %r520, 0;
	mov.f32 	%f312, 0f00000000;
	sub.f32 	%f313, %f312, %f311;
	selp.f32 	%f314, %f311, %f313, %p92;
	mul.f32 	%f57, %f314, %f47;
	mov.u32 	%r843, %r128;
	mov.f32 	%f525, %f46;
	@%p2 bra 	$L__BB0_97;
	mov.b64 	%rd359, 0;
	mov.b32 	%r840, 0;
$L__BB0_93:
	.pragma "nounroll";
	mul.wide.u32 	%rd208, %r840, 4;
	mov.u64 	%rd209, __cudart_i2opi_f;
	add.s64 	%rd210, %rd209, %rd208;
	ld.global.nc.u32 	%r522, [%rd210];
	mad.wide.u32 	%rd211, %r522, %r121, %rd359;
	shr.u64 	%rd359, %rd211, 32;
	add.s64 	%rd212, %rd2, %rd208;
	st.local.u32 	[%rd212], %rd211;
	add.s32 	%r840, %r840, 1;
	setp.ne.s32 	%p93, %r840, 6;
	@%p93 bra 	$L__BB0_93;
	setp.eq.s32 	%p94, %r122, 0;
	st.local.u32 	[%rd2+24], %rd359;
	ld.local.u32 	%r841, [%rd62+24];
	ld.local.u32 	%r842, [%rd62+20];
	@%p94 bra 	$L__BB0_96;
	shl.b32 	%r523, %r841, %r122;
	shr.u32 	%r524, %r842, %r123;
	add.s32 	%r841, %r524, %r523;
	shl.b32 	%r525, %r842, %r122;
	ld.local.u32 	%r526, [%rd62+16];
	shr.u32 	%r527, %r526, %r123;
	add.s32 	%r842, %r527, %r525;
$L__BB0_96:
	setp.lt.s32 	%p95, %r120, 0;
	shr.u32 	%r528, %r841, 30;
	shf.l.wrap.b32 	%r529, %r842, %r841, 2;
	shl.b32 	%r530, %r842, 2;
	shr.u32 	%r531, %r529, 31;
	add.s32 	%r532, %r531, %r528;
	neg.s32 	%r533, %r532;
	selp.b32 	%r843, %r533, %r532, %p95;
	xor.b32  	%r534, %r529, %r120;
	shr.s32 	%r535, %r529, 31;
	xor.b32  	%r536, %r535, %r529;
	xor.b32  	%r537, %r535, %r530;
	cvt.u64.u32 	%rd213, %r536;
	shl.b64 	%rd214, %rd213, 32;
	cvt.u64.u32 	%rd215, %r537;
	or.b64  	%rd216, %rd214, %rd215;
	cvt.rn.f64.s64 	%fd55, %rd216;
	mul.f64 	%fd56, %fd55, 0d3BF921FB54442D19;
	cvt.rn.f32.f64 	%f315, %fd56;
	neg.f32 	%f316, %f315;
	setp.lt.s32 	%p96, %r534, 0;
	selp.f32 	%f525, %f316, %f315, %p96;
$L__BB0_97:
	add.s32 	%r538, %r843, 1;
	mul.rn.f32 	%f318, %f525, %f525;
	and.b32  	%r539, %r843, 1;
	setp.eq.b32 	%p97, %r539, 1;
	selp.f32 	%f319, %f525, 0f3F800000, %p97;
	fma.rn.f32 	%f320, %f318, %f319, 0f00000000;
	fma.rn.f32 	%f321, %f318, 0f37CBAC00, 0fBAB607ED;
	selp.f32 	%f322, 0fB94D4153, %f321, %p97;
	selp.f32 	%f323, 0f3C0885E4, 0f3D2AAABB, %p97;
	fma.rn.f32 	%f324, %f322, %f318, %f323;
	selp.f32 	%f325, 0fBE2AAAA8, 0fBEFFFFFF, %p97;
	fma.rn.f32 	%f326, %f324, %f318, %f325;
	fma.rn.f32 	%f327, %f326, %f320, %f319;
	and.b32  	%r540, %r538, 2;
	setp.eq.s32 	%p98, %r540, 0;
	mov.f32 	%f526, 0f00000000;
	sub.f32 	%f328, %f526, %f327;
	selp.f32 	%f329, %f327, %f328, %p98;
	sub.f32 	%f330, %f43, %f57;
	fma.rn.f32 	%f60, %f329, %f48, %f330;
	setp.geu.f32 	%p99, %f54, 0f00000000;
	cvt.rpi.f32.f32 	%f61, %f54;
	setp.ltu.f32 	%p100, %f61, %f44;
	and.pred  	%p101, %p99, %p100;
	setp.geu.f32 	%p102, %f60, 0f00000000;
	cvt.rpi.f32.f32 	%f62, %f60;
	setp.ltu.f32 	%p103, %f62, %f45;
	and.pred  	%p104, %p102, %p103;
	and.pred  	%p106, %p101, %p104;
	not.pred 	%p107, %p106;
	@%p107 bra 	$L__BB0_99;
	cvt.rmi.f32.f32 	%f331, %f54;
	cvt.rzi.s32.f32 	%r541, %f331;
	cvt.rn.f32.s32 	%f332, %r541;
	sub.f32 	%f333, %f54, %f332;
	cvt.rmi.f32.f32 	%f334, %f60;
	cvt.rzi.s32.f32 	%r542, %f334;
	cvt.rn.f32.s32 	%f335, %r542;
	sub.f32 	%f336, %f60, %f335;
	mul.lo.s32 	%r543, %r541, %r258;
	add.s32 	%r544, %r542, %r543;
	mul.lo.s32 	%r545, %r544, 3;
	mul.wide.s32 	%rd217, %r545, 4;
	add.s64 	%rd218, %rd1, %rd217;
	ld.global.u32 	%r546, [%rd218];
	cvt.rzi.s32.f32 	%r547, %f62;
	add.s32 	%r548, %r547, %r543;
	mul.lo.s32 	%r549, %r548, 3;
	mul.wide.s32 	%rd219, %r549, 4;
	add.s64 	%rd220, %rd1, %rd219;
	ld.global.u32 	%r550, [%rd220];
	cvt.rzi.s32.f32 	%r551, %f61;
	mul.lo.s32 	%r552, %r551, %r258;
	add.s32 	%r553, %r542, %r552;
	mul.lo.s32 	%r554, %r553, 3;
	mul.wide.s32 	%rd221, %r554, 4;
	add.s64 	%rd222, %rd1, %rd221;
	ld.global.u32 	%r555, [%rd222];
	add.s32 	%r556, %r547, %r552;
	mul.lo.s32 	%r557, %r556, 3;
	mul.wide.s32 	%rd223, %r557, 4;
	add.s64 	%rd224, %rd1, %rd223;
	ld.global.u32 	%r558, [%rd224];
	mov.f32 	%f337, 0f3F800000;
	sub.f32 	%f338, %f337, %f333;
	cvt.rn.f32.s32 	%f339, %r546;
	cvt.rn.f32.s32 	%f340, %r555;
	mul.f32 	%f341, %f333, %f340;
	fma.rn.f32 	%f342, %f338, %f339, %f341;
	sub.f32 	%f343, %f337, %f336;
	cvt.rn.f32.s32 	%f344, %r550;
	cvt.rn.f32.s32 	%f345, %r558;
	mul.f32 	%f346, %f333, %f345;
	fma.rn.f32 	%f347, %f338, %f344, %f346;
	mul.f32 	%f348, %f336, %f347;
	fma.rn.f32 	%f526, %f343, %f342, %f348;
$L__BB0_99:
	ld.param.u64 	%rd330, [_Z12checkGeneralPiS_PfiiiifddfS0__param_1];
	add.s32 	%r559, %r827, %r130;
	mul.lo.s32 	%r560, %r559, 3;
	cvta.to.global.u64 	%rd225, %rd330;
	mul.wide.s32 	%rd226, %r560, 4;
	add.s64 	%rd75, %rd225, %rd226;
	ld.global.u32 	%r561, [%rd75];
	cvt.rn.f32.s32 	%f349, %r561;
	sub.f32 	%f65, %f526, %f349;
	cvt.f64.f32 	%fd4, %f65;
	{
	.reg .b32 %temp; 
	mov.b64 	{%temp, %r172}, %fd4;
	}
	abs.f64 	%fd5, %fd4;
	{ // callseq 0, 0
	.param .b64 param0;
	st.param.f64 	[param0], %fd5;
	.param .b64 retval0;
	call.uni (retval0), 
	__internal_accurate_pow, 
	(
	param0
	);
	ld.param.f64 	%fd57, [retval0];
	} // callseq 0
	setp.lt.s32 	%p111, %r172, 0;
	neg.f64 	%fd59, %fd57;
	selp.f64 	%fd60, %fd59, %fd57, %p70;
	selp.f64 	%fd61, %fd60, %fd57, %p111;
	setp.eq.f32 	%p112, %f65, 0f00000000;
	selp.b32 	%r562, %r172, 0, %p70;
	or.b32  	%r563, %r562, 2146435072;
	selp.b32 	%r564, %r563, %r562, %p71;
	mov.b32 	%r565, 0;
	mov.b64 	%fd62, {%r565, %r564};
	selp.f64 	%fd110, %fd62, %fd61, %p112;
	add.f64 	%fd63, %fd4, 0d4000000000000000;
	{
	.reg .b32 %temp; 
	mov.b64 	{%temp, %r566}, %fd63;
	}
	and.b32  	%r567, %r566, 2146435072;
	setp.ne.s32 	%p113, %r567, 2146435072;
	@%p113 bra 	$L__BB0_104;
	setp.nan.f32 	%p114, %f65, %f65;
	@%p114 bra 	$L__BB0_103;
	setp.neu.f64 	%p115, %fd5, 0d7FF0000000000000;
	@%p115 bra 	$L__BB0_104;
	selp.b32 	%r568, %r127, %r126, %p1;
	selp.b32 	%r569, %r568, %r126, %p111;
	mov.b32 	%r570, 0;
	mov.b64 	%fd110, {%r570, %r569};
	bra.uni 	$L__BB0_104;
$L__BB0_103:
	mov.f64 	%fd64, 0d4000000000000000;
	add.rn.f64 	%fd110, %fd4, %fd64;
$L__BB0_104:
	setp.eq.f32 	%p117, %f65, 0f3F800000;
	selp.f64 	%fd65, 0d3FF0000000000000, %fd110, %p117;
	div.rn.f64 	%fd66, %fd65, %fd1;
	add.f64 	%fd10, %fd109, %fd66;
	mov.u32 	%r847, %r128;
	mov.f32 	%f527, %f46;
	@%p2 bra 	$L__BB0_110;
	mov.b64 	%rd360, 0;
	mov.b32 	%r844, 0;
$L__BB0_106:
	.pragma "nounroll";
	mul.wide.u32 	%rd228, %r844, 4;
	mov.u64 	%rd229, __cudart_i2opi_f;
	add.s64 	%rd230, %rd229, %rd228;
	ld.global.nc.u32 	%r572, [%rd230];
	mad.wide.u32 	%rd231, %r572, %r121, %rd360;
	shr.u64 	%rd360, %rd231, 32;
	add.s64 	%rd232, %rd5, %rd228;
	st.local.u32 	[%rd232], %rd231;
	add.s32 	%r844, %r844, 1;
	setp.ne.s32 	%p118, %r844, 6;
	@%p118 bra 	$L__BB0_106;
	setp.eq.s32 	%p119, %r122, 0;
	st.local.u32 	[%rd5+24], %rd360;
	ld.local.u32 	%r845, [%rd59+24];
	ld.local.u32 	%r846, [%rd59+20];
	@%p119 bra 	$L__BB0_109;
	shl.b32 	%r573, %r845, %r122;
	shr.u32 	%r574, %r846, %r123;
	add.s32 	%r845, %r574, %r573;
	shl.b32 	%r575, %r846, %r122;
	ld.local.u32 	%r576, [%rd59+16];
	shr.u32 	%r577, %r576, %r123;
	add.s32 	%r846, %r577, %r575;
$L__BB0_109:
	setp.lt.s32 	%p120, %r120, 0;
	shr.u32 	%r578, %r845, 30;
	shf.l.wrap.b32 	%r579, %r846, %r845, 2;
	shl.b32 	%r580, %r846, 2;
	shr.u32 	%r581, %r579, 31;
	add.s32 	%r582, %r581, %r578;
	neg.s32 	%r583, %r582;
	selp.b32 	%r847, %r583, %r582, %p120;
	xor.b32  	%r584, %r579, %r120;
	shr.s32 	%r585, %r579, 31;
	xor.b32  	%r586, %r585, %r579;
	xor.b32  	%r587, %r585, %r580;
	cvt.u64.u32 	%rd233, %r586;
	shl.b64 	%rd234, %rd233, 32;
	cvt.u64.u32 	%rd235, %r587;
	or.b64  	%rd236, %rd234, %rd235;
	cvt.rn.f64.s64 	%fd67, %rd236;
	mul.f64 	%fd68, %fd67, 0d3BF921FB54442D19;
	cvt.rn.f32.f64 	%f350, %fd68;
	neg.f32 	%f351, %f350;
	setp.lt.s32 	%p121, %r584, 0;
	selp.f32 	%f527, %f351, %f350, %p121;
$L__BB0_110:
	add.s32 	%r588, %r847, 1;
	mul.rn.f32 	%f352, %f527, %f527;
	and.b32  	%r589, %r847, 1;
	setp.eq.b32 	%p122, %r589, 1;
	selp.f32 	%f353, %f527, 0f3F800000, %p122;
	fma.rn.f32 	%f354, %f352, %f353, 0f00000000;
	fma.rn.f32 	%f355, %f352, 0f37CBAC00, 0fBAB607ED;
	selp.f32 	%f356, 0fB94D4153, %f355, %p122;
	selp.f32 	%f357, 0f3C0885E4, 0f3D2AAABB, %p122;
	fma.rn.f32 	%f358, %f356, %f352, %f357;
	selp.f32 	%f359, 0fBE2AAAA8, 0fBEFFFFFF, %p122;
	fma.rn.f32 	%f360, %f358, %f352, %f359;
	fma.rn.f32 	%f361, %f360, %f354, %f353;
	and.b32  	%r590, %r588, 2;
	setp.eq.s32 	%p123, %r590, 0;
	mov.f32 	%f362, 0f00000000;
	sub.f32 	%f363, %f362, %f361;
	selp.f32 	%f364, %f361, %f363, %p123;
	mul.f32 	%f68, %f364, %f47;
	mov.u32 	%r851, %r128;
	mov.f32 	%f528, %f46;
	@%p2 bra 	$L__BB0_116;
	mov.b64 	%rd361, 0;
	mov.b32 	%r848, 0;
$L__BB0_112:
	.pragma "nounroll";
	mul.wide.u32 	%rd238, %r848, 4;
	mov.u64 	%rd239, __cudart_i2opi_f;
	add.s64 	%rd240, %rd239, %rd238;
	ld.global.nc.u32 	%r592, [%rd240];
	mad.wide.u32 	%rd241, %r592, %r121, %rd361;
	shr.u64 	%rd361, %rd241, 32;
	add.s64 	%rd242, %rd4, %rd238;
	st.local.u32 	[%rd242], %rd241;
	add.s32 	%r848, %r848, 1;
	setp.ne.s32 	%p124, %r848, 6;
	@%p124 bra 	$L__BB0_112;
	setp.eq.s32 	%p125, %r122, 0;
	st.local.u32 	[%rd4+24], %rd361;
	ld.local.u32 	%r849, [%rd60+24];
	ld.local.u32 	%r850, [%rd60+20];
	@%p125 bra 	$L__BB0_115;
	shl.b32 	%r593, %r849, %r122;
	shr.u32 	%r594, %r850, %r123;
	add.s32 	%r849, %r594, %r593;
	shl.b32 	%r595, %r850, %r122;
	ld.local.u32 	%r596, [%rd60+16];
	shr.u32 	%r597, %r596, %r123;
	add.s32 	%r850, %r597, %r595;
$L__BB0_115:
	setp.lt.s32 	%p126, %r120, 0;
	shr.u32 	%r598, %r849, 30;
	shf.l.wrap.b32 	%r599, %r850, %r849, 2;
	shl.b32 	%r600, %r850, 2;
	shr.u32 	%r601, %r599, 31;
	add.s32 	%r602, %r601, %r598;
	neg.s32 	%r603, %r602;
	selp.b32 	%r851, %r603, %r602, %p126;
	xor.b32  	%r604, %r599, %r120;
	shr.s32 	%r605, %r599, 31;
	xor.b32  	%r606, %r605, %r599;
	xor.b32  	%r607, %r605, %r600;
	cvt.u64.u32 	%rd243, %r606;
	shl.b64 	%rd244, %rd243, 32;
	cvt.u64.u32 	%rd245, %r607;
	or.b64  	%rd246, %rd244, %rd245;
	cvt.rn.f64.s64 	%fd69, %rd246;
	mul.f64 	%fd70, %fd69, 0d3BF921FB54442D19;
	cvt.rn.f32.f64 	%f365, %fd70;
	neg.f32 	%f366, %f365;
	setp.lt.s32 	%p127, %r604, 0;
	selp.f32 	%f528, %f366, %f365, %p127;
$L__BB0_116:
	mul.rn.f32 	%f367, %f528, %f528;
	and.b32  	%r608, %r851, 1;
	setp.eq.b32 	%p128, %r608, 1;
	selp.f32 	%f368, 0f3F800000, %f528, %p128;
	fma.rn.f32 	%f369, %f367, %f368, 0f00000000;
	fma.rn.f32 	%f370, %f367, 0f37CBAC00, 0fBAB607ED;
	selp.f32 	%f371, %f370, 0fB94D4153, %p128;
	selp.f32 	%f372, 0f3D2AAABB, 0f3C0885E4, %p128;
	fma.rn.f32 	%f373, %f371, %f367, %f372;
	selp.f32 	%f374, 0fBEFFFFFF, 0fBE2AAAA8, %p128;
	fma.rn.f32 	%f375, %f373, %f367, %f374;
	fma.rn.f32 	%f376, %f375, %f369, %f368;
	and.b32  	%r609, %r851, 2;
	setp.eq.s32 	%p129, %r609, 0;
	mov.f32 	%f377, 0f00000000;
	sub.f32 	%f378, %f377, %f376;
	selp.f32 	%f379, %f376, %f378, %p129;
	mul.f32 	%f380, %f379, %f48;
	sub.f32 	%f381, %f42, %f68;
	sub.f32 	%f71, %f381, %f380;
	mov.u32 	%r855, %r128;
	mov.f32 	%f529, %f46;
	@%p2 bra 	$L__BB0_122;
	mov.b64 	%rd362, 0;
	mov.b32 	%r852, 0;
$L__BB0_118:
	.pragma "nounroll";
	mul.wide.u32 	%rd248, %r852, 4;
	mov.u64 	%rd249, __cudart_i2opi_f;
	add.s64 	%rd250, %rd249, %rd248;
	ld.global.nc.u32 	%r611, [%rd250];
	mad.wide.u32 	%rd251, %r611, %r121, %rd362;
	shr.u64 	%rd362, %rd251, 32;
	add.s64 	%rd252, %rd3, %rd248;
	st.local.u32 	[%rd252], %rd251;
	add.s32 	%r852, %r852, 1;
	setp.ne.s32 	%p130, %r852, 6;
	@%p130 bra 	$L__BB0_118;
	setp.eq.s32 	%p131, %r122, 0;
	st.local.u32 	[%rd3+24], %rd362;
	ld.local.u32 	%r853, [%rd61+24];
	ld.local.u32 	%r854, [%rd61+20];
	@%p131 bra 	$L__BB0_121;
	shl.b32 	%r612, %r853, %r122;
	shr.u32 	%r613, %r854, %r123;
	add.s32 	%r853, %r613, %r612;
	shl.b32 	%r614, %r854, %r122;
	ld.local.u32 	%r615, [%rd61+16];
	shr.u32 	%r616, %r615, %r123;
	add.s32 	%r854, %r616, %r614;
$L__BB0_121:
	setp.lt.s32 	%p132, %r120, 0;
	shr.u32 	%r617, %r853, 30;
	shf.l.wrap.b32 	%r618, %r854, %r853, 2;
	shl.b32 	%r619, %r854, 2;
	shr.u32 	%r620, %r618, 31;
	add.s32 	%r621, %r620, %r617;
	neg.s32 	%r622, %r621;
	selp.b32 	%r855, %r622, %r621, %p132;
	xor.b32  	%r623, %r618, %r120;
	shr.s32 	%r624, %r618, 31;
	xor.b32  	%r625, %r624, %r618;
	xor.b32  	%r626, %r624, %r619;
	cvt.u64.u32 	%rd253, %r625;
	shl.b64 	%rd254, %rd253, 32;
	cvt.u64.u32 	%rd255, %r626;
	or.b64  	%rd256, %rd254, %rd255;
	cvt.rn.f64.s64 	%fd71, %rd256;
	mul.f64 	%fd72, %fd71, 0d3BF921FB54442D19;
	cvt.rn.f32.f64 	%f382, %fd72;
	neg.f32 	%f383, %f382;
	setp.lt.s32 	%p133, %r623, 0;
	selp.f32 	%f529, %f383, %f382, %p133;
$L__BB0_122:
	mul.rn.f32 	%f384, %f529, %f529;
	and.b32  	%r627, %r855, 1;
	setp.eq.b32 	%p134, %r627, 1;
	selp.f32 	%f385, 0f3F800000, %f529, %p134;
	fma.rn.f32 	%f386, %f384, %f385, 0f00000000;
	fma.rn.f32 	%f387, %f384, 0f37CBAC00, 0fBAB607ED;
	selp.f32 	%f388, %f387, 0fB94D4153, %p134;
	selp.f32 	%f389, 0f3D2AAABB, 0f3C0885E4, %p134;
	fma.rn.f32 	%f390, %f388, %f384, %f389;
	selp.f32 	%f391, 0fBEFFFFFF, 0fBE2AAAA8, %p134;
	fma.rn.f32 	%f392, %f390, %f384, %f391;
	fma.rn.f32 	%f393, %f392, %f386, %f385;
	and.b32  	%r628, %r855, 2;
	setp.eq.s32 	%p135, %r628, 0;
	mov.f32 	%f394, 0f00000000;
	sub.f32 	%f395, %f394, %f393;
	selp.f32 	%f396, %f393, %f395, %p135;
	mul.f32 	%f74, %f396, %f47;
	mov.u32 	%r859, %r128;
	mov.f32 	%f530, %f46;
	@%p2 bra 	$L__BB0_128;
	mov.b64 	%rd363, 0;
	mov.b32 	%r856, 0;
$L__BB0_124:
	.pragma "nounroll";
	mul.wide.u32 	%rd258, %r856, 4;
	mov.u64 	%rd259, __cudart_i2opi_f;
	add.s64 	%rd260, %rd259, %rd258;
	ld.global.nc.u32 	%r630, [%rd260];
	mad.wide.u32 	%rd261, %r630, %r121, %rd363;
	shr.u64 	%rd363, %rd261, 32;
	add.s64 	%rd262, %rd2, %rd258;
	st.local.u32 	[%rd262], %rd261;
	add.s32 	%r856, %r856, 1;
	setp.ne.s32 	%p136, %r856, 6;
	@%p136 bra 	$L__BB0_124;
	setp.eq.s32 	%p137, %r122, 0;
	st.local.u32 	[%rd2+24], %rd363;
	ld.local.u32 	%r857, [%rd62+24];
	ld.local.u32 	%r858, [%rd62+20];
	@%p137 bra 	$L__BB0_127;
	shl.b32 	%r631, %r857, %r122;
	shr.u32 	%r632, %r858, %r123;
	add.s32 	%r857, %r632, %r631;
	shl.b32 	%r633, %r858, %r122;
	ld.local.u32 	%r634, [%rd62+16];
	shr.u32 	%r635, %r634, %r123;
	add.s32 	%r858, %r635, %r633;
$L__BB0_127:
	setp.lt.s32 	%p138, %r120, 0;
	shr.u32 	%r636, %r857, 30;
	shf.l.wrap.b32 	%r637, %r858, %r857, 2;
	shl.b32 	%r638, %r858, 2;
	shr.u32 	%r639, %r637, 31;
	add.s32 	%r640, %r639, %r636;
	neg.s32 	%r641, %r640;
	selp.b32 	%r859, %r641, %r640, %p138;
	xor.b32  	%r642, %r637, %r120;
	shr.s32 	%r643, %r637, 31;
	xor.b32  	%r644, %r643, %r637;
	xor.b32  	%r645, %r643, %r638;
	cvt.u64.u32 	%rd263, %r644;
	shl.b64 	%rd264, %rd263, 32;
	cvt.u64.u32 	%rd265, %r645;
	or.b64  	%rd266, %rd264, %rd265;
	cvt.rn.f64.s64 	%fd73, %rd266;
	mul.f64 	%fd74, %fd73, 0d3BF921FB54442D19;
	cvt.rn.f32.f64 	%f397, %fd74;
	neg.f32 	%f398, %f397;
	setp.lt.s32 	%p139, %r642, 0;
	selp.f32 	%f530, %f398, %f397, %p139;
$L__BB0_128:
	add.s32 	%r646, %r859, 1;
	mul.rn.f32 	%f400, %f530, %f530;
	and.b32  	%r647, %r859, 1;
	setp.eq.b32 	%p140, %r647, 1;
	selp.f32 	%f401, %f530, 0f3F800000, %p140;
	fma.rn.f32 	%f402, %f400, %f401, 0f00000000;
	fma.rn.f32 	%f403, %f400, 0f37CBAC00, 0fBAB607ED;
	selp.f32 	%f404, 0fB94D4153, %f403, %p140;
	selp.f32 	%f405, 0f3C0885E4, 0f3D2AAABB, %p140;
	fma.rn.f32 	%f406, %f404, %f400, %f405;
	selp.f32 	%f407, 0fBE2AAAA8, 0fBEFFFFFF, %p140;
	fma.rn.f32 	%f408, %f406, %f400, %f407;
	fma.rn.f32 	%f409, %f408, %f402, %f401;
	and.b32  	%r648, %r646, 2;
	setp.eq.s32 	%p141, %r648, 0;
	mov.f32 	%f531, 0f00000000;
	sub.f32 	%f410, %f531, %f409;
	selp.f32 	%f411, %f409, %f410, %p141;
	sub.f32 	%f412, %f43, %f74;
	fma.rn.f32 	%f77, %f411, %f48, %f412;
	setp.geu.f32 	%p142, %f71, 0f00000000;
	cvt.rpi.f32.f32 	%f78, %f71;
	setp.ltu.f32 	%p143, %f78, %f44;
	and.pred  	%p144, %p142, %p143;
	setp.geu.f32 	%p145, %f77, 0f00000000;
	cvt.rpi.f32.f32 	%f79, %f77;
	setp.ltu.f32 	%p146, %f79, %f45;
	and.pred  	%p147, %p145, %p146;
	and.pred  	%p149, %p144, %p147;
	not.pred 	%p150, %p149;
	@%p150 bra 	$L__BB0_130;
	cvt.rmi.f32.f32 	%f413, %f71;
	cvt.rzi.s32.f32 	%r649, %f413;
	cvt.rn.f32.s32 	%f414, %r649;
	sub.f32 	%f415, %f71, %f414;
	cvt.rmi.f32.f32 	%f416, %f77;
	cvt.rzi.s32.f32 	%r650, %f416;
	cvt.rn.f32.s32 	%f417, %r650;
	sub.f32 	%f418, %f77, %f417;
	mul.lo.s32 	%r651, %r649, %r258;
	add.s32 	%r652, %r650, %r651;
	mul.lo.s32 	%r653, %r652, 3;
	mul.wide.s32 	%rd267, %r653, 4;
	add.s64 	%rd268, %rd1, %rd267;
	ld.global.u32 	%r654, [%rd268+4];
	cvt.rzi.s32.f32 	%r655, %f79;
	add.s32 	%r656, %r655, %r651;
	mul.lo.s32 	%r657, %r656, 3;
	mul.wide.s32 	%rd269, %r657, 4;
	add.s64 	%rd270, %rd1, %rd269;
	ld.global.u32 	%r658, [%rd270+4];
	cvt.rzi.s32.f32 	%r659, %f78;
	mul.lo.s32 	%r660, %r659, %r258;
	add.s32 	%r661, %r650, %r660;
	mul.lo.s32 	%r662, %r661, 3;
	mul.wide.s32 	%rd271, %r662, 4;
	add.s64 	%rd272, %rd1, %rd271;
	ld.global.u32 	%r663, [%rd272+4];
	add.s32 	%r664, %r655, %r660;
	mul.lo.s32 	%r665, %r664, 3;
	mul.wide.s32 	%rd273, %r665, 4;
	add.s64 	%rd274, %rd1, %rd273;
	ld.global.u32 	%r666, [%rd274+4];
	mov.f32 	%f419, 0f3F800000;
	sub.f32 	%f420, %f419, %f415;
	cvt.rn.f32.s32 	%f421, %r654;
	cvt.rn.f32.s32 	%f422, %r663;
	mul.f32 	%f423, %f415, %f422;
	fma.rn.f32 	%f424, %f420, %f421, %f423;
	sub.f32 	%f425, %f419, %f418;
	cvt.rn.f32.s32 	%f426, %r658;
	cvt.rn.f32.s32 	%f427, %r666;
	mul.f32 	%f428, %f415, %f427;
	fma.rn.f32 	%f429, %f420, %f426, %f428;
	mul.f32 	%f430, %f418, %f429;
	fma.rn.f32 	%f531, %f425, %f424, %f430;
$L__BB0_130:
	setp.lt.s32 	%p151, %r124, 0;
	setp.eq.s32 	%p152, %r125, 1062207488;
	ld.global.u32 	%r667, [%rd75+4];
	cvt.rn.f32.s32 	%f431, %r667;
	sub.f32 	%f82, %f531, %f431;
	cvt.f64.f32 	%fd11, %f82;
	{
	.reg .b32 %temp; 
	mov.b64 	{%temp, %r213}, %fd11;
	}
	abs.f64 	%fd12, %fd11;
	{ // callseq 1, 0
	.param .b64 param0;
	st.param.f64 	[param0], %fd12;
	.param .b64 retval0;
	call.uni (retval0), 
	__internal_accurate_pow, 
	(
	param0
	);
	ld.param.f64 	%fd75, [retval0];
	} // callseq 1
	setp.lt.s32 	%p154, %r213, 0;
	neg.f64 	%fd77, %fd75;
	selp.f64 	%fd78, %fd77, %fd75, %p152;
	selp.f64 	%fd79, %fd78, %fd75, %p154;
	setp.eq.f32 	%p155, %f82, 0f00000000;
	selp.b32 	%r668, %r213, 0, %p152;
	or.b32  	%r669, %r668, 2146435072;
	selp.b32 	%r670, %r669, %r668, %p151;
	mov.b32 	%r671, 0;
	mov.b64 	%fd80, {%r671, %r670};
	selp.f64 	%fd111, %fd80, %fd79, %p155;
	add.f64 	%fd81, %fd11, 0d4000000000000000;
	{
	.reg .b32 %temp; 
	mov.b64 	{%temp, %r672}, %fd81;
	}
	and.b32  	%r673, %r672, 2146435072;
	setp.ne.s32 	%p156, %r673, 2146435072;
	@%p156 bra 	$L__BB0_135;
	setp.nan.f32 	%p157, %f82, %f82;
	@%p157 bra 	$L__BB0_134;
	setp.neu.f64 	%p158, %fd12, 0d7FF0000000000000;
	@%p158 bra 	$L__BB0_135;
	selp.b32 	%r674, %r127, %r126, %p1;
	selp.b32 	%r675, %r674, %r126, %p154;
	mov.b32 	%r676, 0;
	mov.b64 	%fd111, {%r676, %r675};
	bra.uni 	$L__BB0_135;
$L__BB0_134:
	mov.f64 	%fd82, 0d4000000000000000;
	add.rn.f64 	%fd111, %fd11, %fd82;
$L__BB0_135:
	setp.eq.f32 	%p160, %f82, 0f3F800000;
	selp.f64 	%fd83, 0d3FF0000000000000, %fd111, %p160;
	div.rn.f64 	%fd84, %fd83, %fd1;
	add.f64 	%fd17, %fd10, %fd84;
	mov.u32 	%r863, %r128;
	mov.f32 	%f532, %f46;
	@%p2 bra 	$L__BB0_141;
	mov.b64 	%rd364, 0;
	mov.b32 	%r860, 0;
$L__BB0_137:
	.pragma "nounroll";
	mul.wide.u32 	%rd276, %r860, 4;
	mov.u64 	%rd277, __cudart_i2opi_f;
	add.s64 	%rd278, %rd277, %rd276;
	ld.global.nc.u32 	%r678, [%rd278];
	mad.wide.u32 	%rd279, %r678, %r121, %rd364;
	shr.u64 	%rd364, %rd279, 32;
	add.s64 	%rd280, %rd5, %rd276;
	st.local.u32 	[%rd280], %rd279;
	add.s32 	%r860, %r860, 1;
	setp.ne.s32 	%p161, %r860, 6;
	@%p161 bra 	$L__BB0_137;
	setp.eq.s32 	%p162, %r122, 0;
	st.local.u32 	[%rd5+24], %rd364;
	ld.local.u32 	%r861, [%rd59+24];
	ld.local.u32 	%r862, [%rd59+20];
	@%p162 bra 	$L__BB0_140;
	shl.b32 	%r679, %r861, %r122;
	shr.u32 	%r680, %r862, %r123;
	add.s32 	%r861, %r680, %r679;
	shl.b32 	%r681, %r862, %r122;
	ld.local.u32 	%r682, [%rd59+16];
	shr.u32 	%r683, %r682, %r123;
	add.s32 	%r862, %r683, %r681;
$L__BB0_140:
	setp.lt.s32 	%p163, %r120, 0;
	shr.u32 	%r684, %r861, 30;
	shf.l.wrap.b32 	%r685, %r862, %r861, 2;
	shl.b32 	%r686, %r862, 2;
	shr.u32 	%r687, %r685, 31;
	add.s32 	%r688, %r687, %r684;
	neg.s32 	%r689, %r688;
	selp.b32 	%r863, %r689, %r688, %p163;
	xor.b32  	%r690, %r685, %r120;
	shr.s32 	%r691, %r685, 31;
	xor.b32  	%r692, %r691, %r685;
	xor.b32  	%r693, %r691, %r686;
	cvt.u64.u32 	%rd281, %r692;
	shl.b64 	%rd282, %rd281, 32;
	cvt.u64.u32 	%rd283, %r693;
	or.b64  	%rd284, %rd282, %rd283;
	cvt.rn.f64.s64 	%fd85, %rd284;
	mul.f64 	%fd86, %fd85, 0d3BF921FB54442D19;
	cvt.rn.f32.f64 	%f432, %fd86;
	neg.f32 	%f433, %f432;
	setp.lt.s32 	%p164, %r690, 0;
	selp.f32 	%f532, %f433, %f432, %p164;
$L__BB0_141:
	add.s32 	%r694, %r863, 1;
	mul.rn.f32 	%f434, %f532, %f532;
	and.b32  	%r695, %r863, 1;
	setp.eq.b32 	%p165, %r695, 1;
	selp.f32 	%f435, %f532, 0f3F800000, %p165;
	fma.rn.f32 	%f436, %f434, %f435, 0f00000000;
	fma.rn.f32 	%f437, %f434, 0f37CBAC00, 0fBAB607ED;
	selp.f32 	%f438, 0fB94D4153, %f437, %p165;
	selp.f32 	%f439, 0f3C0885E4, 0f3D2AAABB, %p165;
	fma.rn.f32 	%f440, %f438, %f434, %f439;
	selp.f32 	%f441, 0fBE2AAAA8, 0fBEFFFFFF, %p165;
	fma.rn.f32 	%f442, %f440, %f434, %f441;
	fma.rn.f32 	%f443, %f442, %f436, %f435;
	and.b32  	%r696, %r694, 2;
	setp.eq.s32 	%p166, %r696, 0;
	mov.f32 	%f444, 0f00000000;
	sub.f32 	%f445, %f444, %f443;
	selp.f32 	%f446, %f443, %f445, %p166;
	mul.f32 	%f85, %f446, %f47;
	mov.u32 	%r867, %r128;
	mov.f32 	%f533, %f46;
	@%p2 bra 	$L__BB0_147;
	mov.b64 	%rd365, 0;
	mov.b32 	%r864, 0;
$L__BB0_143:
	.pragma "nounroll";
	mul.wide.u32 	%rd286, %r864, 4;
	mov.u64 	%rd287, __cudart_i2opi_f;
	add.s64 	%rd288, %rd287, %rd286;
	ld.global.nc.u32 	%r698, [%rd288];
	mad.wide.u32 	%rd289, %r698, %r121, %rd365;
	shr.u64 	%rd365, %rd289, 32;
	add.s64 	%rd290, %rd4, %rd286;
	st.local.u32 	[%rd290], %rd289;
	add.s32 	%r864, %r864, 1;
	setp.ne.s32 	%p167, %r864, 6;
	@%p167 bra 	$L__BB0_143;
	setp.eq.s32 	%p168, %r122, 0;
	st.local.u32 	[%rd4+24], %rd365;
	ld.local.u32 	%r865, [%rd60+24];
	ld.local.u32 	%r866, [%rd60+20];
	@%p168 bra 	$L__BB0_146;
	shl.b32 	%r699, %r865, %r122;
	shr.u32 	%r700, %r866, %r123;
	add.s32 	%r865, %r700, %r699;
	shl.b32 	%r701, %r866, %r122;
	ld.local.u32 	%r702, [%rd60+16];
	shr.u32 	%r703, %r702, %r123;
	add.s32 	%r866, %r703, %r701;
$L__BB0_146:
	setp.lt.s32 	%p169, %r120, 0;
	shr.u32 	%r704, %r865, 30;
	shf.l.wrap.b32 	%r705, %r866, %r865, 2;
	shl.b32 	%r706, %r866, 2;
	shr.u32 	%r707, %r705, 31;
	add.s32 	%r708, %r707, %r704;
	neg.s32 	%r709, %r708;
	selp.b32 	%r867, %r709, %r708, %p169;
	xor.b32  	%r710, %r705, %r120;
	shr.s32 	%r711, %r705, 31;
	xor.b32  	%r712, %r711, %r705;
	xor.b32  	%r713, %r711, %r706;
	cvt.u64.u32 	%rd291, %r712;
	shl.b64 	%rd292, %rd291, 32;
	cvt.u64.u32 	%rd293, %r713;
	or.b64  	%rd294, %rd292, %rd293;
	cvt.rn.f64.s64 	%fd87, %rd294;
	mul.f64 	%fd88, %fd87, 0d3BF921FB54442D19;
	cvt.rn.f32.f64 	%f447, %fd88;
	neg.f32 	%f448, %f447;
	setp.lt.s32 	%p170, %r710, 0;
	selp.f32 	%f533, %f448, %f447, %p170;
$L__BB0_147:
	mul.rn.f32 	%f449, %f533, %f533;
	and.b32  	%r714, %r867, 1;
	setp.eq.b32 	%p171, %r714, 1;
	selp.f32 	%f450, 0f3F800000, %f533, %p171;
	fma.rn.f32 	%f451, %f449, %f450, 0f00000000;
	fma.rn.f32 	%f452, %f449, 0f37CBAC00, 0fBAB607ED;
	selp.f32 	%f453, %f452, 0fB94D4153, %p171;
	selp.f32 	%f454, 0f3D2AAABB, 0f3C0885E4, %p171;
	fma.rn.f32 	%f455, %f453, %f449, %f454;
	selp.f32 	%f456, 0fBEFFFFFF, 0fBE2AAAA8, %p171;
	fma.rn.f32 	%f457, %f455, %f449, %f456;
	fma.rn.f32 	%f458, %f457, %f451, %f450;
	and.b32  	%r715, %r867, 2;
	setp.eq.s32 	%p172, %r715, 0;
	mov.f32 	%f459, 0f00000000;
	sub.f32 	%f460, %f459, %f458;
	selp.f32 	%f461, %f458, %f460, %p172;
	mul.f32 	%f462, %f461, %f48;
	sub.f32 	%f463, %f42, %f85;
	sub.f32 	%f88, %f463, %f462;
	mov.u32 	%r871, %r128;
	mov.f32 	%f534, %f46;
	@%p2 bra 	$L__BB0_153;
	mov.b64 	%rd366, 0;
	mov.b32 	%r868, 0;
$L__BB0_149:
	.pragma "nounroll";
	mul.wide.u32 	%rd296, %r868, 4;
	mov.u64 	%rd297, __cudart_i2opi_f;
	add.s64 	%rd298, %rd297, %rd296;
	ld.global.nc.u32 	%r717, [%rd298];
	mad.wide.u32 	%rd299, %r717, %r121, %rd366;
	shr.u64 	%rd366, %rd299, 32;
	add.s64 	%rd300, %rd3, %rd296;
	st.local.u32 	[%rd300], %rd299;
	add.s32 	%r868, %r868, 1;
	setp.ne.s32 	%p173, %r868, 6;
	@%p173 bra 	$L__BB0_149;
	setp.eq.s32 	%p174, %r122, 0;
	st.local.u32 	[%rd3+24], %rd366;
	ld.local.u32 	%r869, [%rd61+24];
	ld.local.u32 	%r870, [%rd61+20];
	@%p174 bra 	$L__BB0_152;
	shl.b32 	%r718, %r869, %r122;
	shr.u32 	%r719, %r870, %r123;
	add.s32 	%r869, %r719, %r718;
	shl.b32 	%r720, %r870, %r122;
	ld.local.u32 	%r721, [%rd61+16];
	shr.u32 	%r722, %r721, %r123;
	add.s32 	%r870, %r722, %r720;
$L__BB0_152:
	setp.lt.s32 	%p175, %r120, 0;
	shr.u32 	%r723, %r869, 30;
	shf.l.wrap.b32 	%r724, %r870, %r869, 2;
	shl.b32 	%r725, %r870, 2;
	shr.u32 	%r726, %r724, 31;
	add.s32 	%r727, %r726, %r723;
	neg.s32 	%r728, %r727;
	selp.b32 	%r871, %r728, %r727, %p175;
	xor.b32  	%r729, %r724, %r120;
	shr.s32 	%r730, %r724, 31;
	xor.b32  	%r731, %r730, %r724;
	xor.b32  	%r732, %r730, %r725;
	cvt.u64.u32 	%rd301, %r731;
	shl.b64 	%rd302, %rd301, 32;
	cvt.u64.u32 	%rd303, %r732;
	or.b64  	%rd304, %rd302, %rd303;
	cvt.rn.f64.s64 	%fd89, %rd304;
	mul.f64 	%fd90, %fd89, 0d3BF921FB54442D19;
	cvt.rn.f32.f64 	%f464, %fd90;
	neg.f32 	%f465, %f464;
	setp.lt.s32 	%p176, %r729, 0;
	selp.f32 	%f534, %f465, %f464, %p176;
$L__BB0_153:
	mul.rn.f32 	%f466, %f534, %f534;
	and.b32  	%r733, %r871, 1;
	setp.eq.b32 	%p177, %r733, 1;
	selp.f32 	%f467, 0f3F800000, %f534, %p177;
	fma.rn.f32 	%f468, %f466, %f467, 0f00000000;
	fma.rn.f32 	%f469, %f466, 0f37CBAC00, 0fBAB607ED;
	selp.f32 	%f470, %f469, 0fB94D4153, %p177;
	selp.f32 	%f471, 0f3D2AAABB, 0f3C0885E4, %p177;
	fma.rn.f32 	%f472, %f470, %f466, %f471;
	selp.f32 	%f473, 0fBEFFFFFF, 0fBE2AAAA8, %p177;
	fma.rn.f32 	%f474, %f472, %f466, %f473;
	fma.rn.f32 	%f475, %f474, %f468, %f467;
	and.b32  	%r734, %r871, 2;
	setp.eq.s32 	%p178, %r734, 0;
	mov.f32 	%f476, 0f00000000;
	sub.f32 	%f477, %f476, %f475;
	selp.f32 	%f478, %f475, %f477, %p178;
	mul.f32 	%f91, %f478, %f47;
	mov.u32 	%r875, %r128;
	mov.f32 	%f535, %f46;
	@%p2 bra 	$L__BB0_159;
	mov.b64 	%rd367, 0;
	mov.b32 	%r872, 0;
$L__BB0_155:
	.pragma "nounroll";
	mul.wide.u32 	%rd306, %r872, 4;
	mov.u64 	%rd307, __cudart_i2opi_f;
	add.s64 	%rd308, %rd307, %rd306;
	ld.global.nc.u32 	%r736, [%rd308];
	mad.wide.u32 	%rd309, %r736, %r121, %rd367;
	shr.u64 	%rd367, %rd309, 32;
	add.s64 	%rd310, %rd2, %rd306;
	st.local.u32 	[%rd310], %rd309;
	add.s32 	%r872, %r872, 1;
	setp.ne.s32 	%p179, %r872, 6;
	@%p179 bra 	$L__BB0_155;
	setp.eq.s32 	%p180, %r122, 0;
	st.local.u32 	[%rd2+24], %rd367;
	ld.local.u32 	%r873, [%rd62+24];
	ld.local.u32 	%r874, [%rd62+20];
	@%p180 bra 	$L__BB0_158;
	shl.b32 	%r737, %r873, %r122;
	shr.u32 	%r738, %r874, %r123;
	add.s32 	%r873, %r738, %r737;
	shl.b32 	%r739, %r874, %r122;
	ld.local.u32 	%r740, [%rd62+16];
	shr.u32 	%r741, %r740, %r123;
	add.s32 	%r874, %r741, %r739;
$L__BB0_158:
	setp.lt.s32 	%p181, %r120, 0;
	shr.u32 	%r742, %r873, 30;
	shf.l.wrap.b32 	%r743, %r874, %r873, 2;
	shl.b32 	%r744, %r874, 2;
	shr.u32 	%r745, %r743, 31;
	add.s32 	%r746, %r745, %r742;
	neg.s32 	%r747, %r746;
	selp.b32 	%r875, %r747, %r746, %p181;
	xor.b32  	%r748, %r743, %r120;
	shr.s32 	%r749, %r743, 31;
	xor.b32  	%r750, %r749, %r743;
	xor.b32  	%r751, %r749, %r744;
	cvt.u64.u32 	%rd311, %r750;
	shl.b64 	%rd312, %rd311, 32;
	cvt.u64.u32 	%rd313, %r751;
	or.b64  	%rd314, %rd312, %rd313;
	cvt.rn.f64.s64 	%fd91, %rd314;
	mul.f64 	%fd92, %fd91, 0d3BF921FB54442D19;
	cvt.rn.f32.f64 	%f479, %fd92;
	neg.f32 	%f480, %f479;
	setp.lt.s32 	%p182, %r748, 0;
	selp.f32 	%f535, %f480, %f479, %p182;
$L__BB0_159:
	add.s32 	%r752, %r875, 1;
	mul.rn.f32 	%f482, %f535, %f535;
	and.b32  	%r753, %r875, 1;
	setp.eq.b32 	%p183, %r753, 1;
	selp.f32 	%f483, %f535, 0f3F800000, %p183;
	fma.rn.f32 	%f484, %f482, %f483, 0f00000000;
	fma.rn.f32 	%f485, %f482, 0f37CBAC00, 0fBAB607ED;
	selp.f32 	%f486, 0fB94D4153, %f485, %p183;
	selp.f32 	%f487, 0f3C0885E4, 0f3D2AAABB, %p183;
	fma.rn.f32 	%f488, %f486, %f482, %f487;
	selp.f32 	%f489, 0fBE2AAAA8, 0fBEFFFFFF, %p183;
	fma.rn.f32 	%f490, %f488, %f482, %f489;
	fma.rn.f32 	%f491, %f490, %f484, %f483;
	and.b32  	%r754, %r752, 2;
	setp.eq.s32 	%p184, %r754, 0;
	mov.f32 	%f536, 0f00000000;
	sub.f32 	%f492, %f536, %f491;
	selp.f32 	%f493, %f491, %f492, %p184;
	sub.f32 	%f494, %f43, %f91;
	fma.rn.f32 	%f94, %f493, %f48, %f494;
	setp.geu.f32 	%p185, %f88, 0f00000000;
	cvt.rpi.f32.f32 	%f95, %f88;
	setp.ltu.f32 	%p186, %f95, %f44;
	and.pred  	%p187, %p185, %p186;
	setp.geu.f32 	%p188, %f94, 0f00000000;
	cvt.rpi.f32.f32 	%f96, %f94;
	setp.ltu.f32 	%p189, %f96, %f45;
	and.pred  	%p190, %p188, %p189;
	and.pred  	%p192, %p187, %p190;
	not.pred 	%p193, %p192;
	@%p193 bra 	$L__BB0_161;
	cvt.rmi.f32.f32 	%f495, %f88;
	cvt.rzi.s32.f32 	%r755, %f495;
	cvt.rn.f32.s32 	%f496, %r755;
	sub.f32 	%f497, %f88, %f496;
	cvt.rmi.f32.f32 	%f498, %f94;
	cvt.rzi.s32.f32 	%r756, %f498;
	cvt.rn.f32.s32 	%f499, %r756;
	sub.f32 	%f500, %f94, %f499;
	mul.lo.s32 	%r757, %r755, %r258;
	add.s32 	%r758, %r756, %r757;
	mul.lo.s32 	%r759, %r758, 3;
	mul.wide.s32 	%rd315, %r759, 4;
	add.s64 	%rd316, %rd1, %rd315;
	ld.global.u32 	%r760, [%rd316+8];
	cvt.rzi.s32.f32 	%r761, %f96;
	add.s32 	%r762, %r761, %r757;
	mul.lo.s32 	%r763, %r762, 3;
	mul.wide.s32 	%rd317, %r763, 4;
	add.s64 	%rd318, %rd1, %rd317;
	ld.global.u32 	%r764, [%rd318+8];
	cvt.rzi.s32.f32 	%r765, %f95;
	mul.lo.s32 	%r766, %r765, %r258;
	add.s32 	%r767, %r756, %r766;
	mul.lo.s32 	%r768, %r767, 3;
	mul.wide.s32 	%rd319, %r768, 4;
	add.s64 	%rd320, %rd1, %rd319;
	ld.global.u32 	%r769, [%rd320+8];
	add.s32 	%r770, %r761, %r766;
	mul.lo.s32 	%r771, %r770, 3;
	mul.wide.s32 	%rd321, %r771, 4;
	add.s64 	%rd322, %rd1, %rd321;
	ld.global.u32 	%r772, [%rd322+8];
	mov.f32 	%f501, 0f3F800000;
	sub.f32 	%f502, %f501, %f497;
	cvt.rn.f32.s32 	%f503, %r760;
	cvt.rn.f32.s32 	%f504, %r769;
	mul.f32 	%f505, %f497, %f504;
	fma.rn.f32 	%f506, %f502, %f503, %f505;
	sub.f32 	%f507, %f501, %f500;
	cvt.rn.f32.s32 	%f508, %r764;
	cvt.rn.f32.s32 	%f509, %r772;
	mul.f32 	%f510, %f497, %f509;
	fma.rn.f32 	%f511, %f502, %f508, %f510;
	mul.f32 	%f512, %f500, %f511;
	fma.rn.f32 	%f536, %f507, %f506, %f512;
$L__BB0_161:
	setp.lt.s32 	%p194, %r124, 0;
	setp.eq.s32 	%p195, %r125, 1062207488;
	ld.global.u32 	%r773, [%rd75+8];
	cvt.rn.f32.s32 	%f513, %r773;
	sub.f32 	%f99, %f536, %f513;
	cvt.f64.f32 	%fd18, %f99;
	{
	.reg .b32 %temp; 
	mov.b64 	{%temp, %r254}, %fd18;
	}
	abs.f64 	%fd19, %fd18;
	{ // callseq 2, 0
	.param .b64 param0;
	st.param.f64 	[param0], %fd19;
	.param .b64 retval0;
	call.uni (retval0), 
	__internal_accurate_pow, 
	(
	param0
	);
	ld.param.f64 	%fd93, [retval0];
	} // callseq 2
	setp.lt.s32 	%p197, %r254, 0;
	neg.f64 	%fd95, %fd93;
	selp.f64 	%fd96, %fd95, %fd93, %p195;
	selp.f64 	%fd97, %fd96, %fd93, %p197;
	setp.eq.f32 	%p198, %f99, 0f00000000;
	selp.b32 	%r774, %r254, 0, %p195;
	or.b32  	%r775, %r774, 2146435072;
	selp.b32 	%r776, %r775, %r774, %p194;
	mov.b32 	%r777, 0;
	mov.b64 	%fd98, {%r777, %r776};
	selp.f64 	%fd112, %fd98, %fd97, %p198;
	add.f64 	%fd99, %fd18, 0d4000000000000000;
	{
	.reg .b32 %temp; 
	mov.b64 	{%temp, %r778}, %fd99;
	}
	and.b32  	%r779, %r778, 2146435072;
	setp.ne.s32 	%p199, %r779, 2146435072;
	@%p199 bra 	$L__BB0_166;
	setp.nan.f32 	%p200, %f99, %f99;
	@%p200 bra 	$L__BB0_165;
	setp.neu.f64 	%p201, %fd19, 0d7FF0000000000000;
	@%p201 bra 	$L__BB0_166;
	selp.b32 	%r780, %r127, %r126, %p1;
	selp.b32 	%r781, %r780, %r126, %p197;
	mov.b32 	%r782, 0;
	mov.b64 	%fd112, {%r782, %r781};
	bra.uni 	$L__BB0_166;
$L__BB0_165:
	mov.f64 	%fd100, 0d4000000000000000;
	add.rn.f64 	%fd112, %fd18, %fd100;
$L__BB0_166:
	setp.eq.f32 	%p203, %f99, 0f3F800000;
	selp.f64 	%fd101, 0d3FF0000000000000, %fd112, %p203;
	div.rn.f64 	%fd102, %fd101, %fd1;
	add.f64 	%fd109, %fd17, %fd102;
	add.s32 	%r827, %r827, 1;
	setp.ne.s32 	%p204, %r827, %r260;
	@%p204 bra 	$L__BB0_73;
	add.s32 	%r826, %r826, 1;
	setp.ne.s32 	%p205, %r826, %r259;
	@%p205 bra 	$L__BB0_72;
$L__BB0_168:
	sqrt.rn.f64 	%fd103, %fd109;
	cvt.rn.f32.f64 	%f100, %fd103;
	sub.s32 	%r783, %r1, %r257;
	setp.ne.s32 	%p206, %r783, -841;
	setp.ne.s32 	%p207, %r2, 900;
	or.pred  	%p208, %p206, %p207;
	@%p208 bra 	$L__BB0_170;
	cvt.f64.f32 	%fd104, %f100;
	add.u64 	%rd323, %SP, 32;
	add.u64 	%rd324, %SPL, 32;
	st.local.f64 	[%rd324], %fd104;
	mov.u64 	%rd325, $str;
	cvta.global.u64 	%rd326, %rd325;
	{ // callseq 3, 0
	.param .b64 param0;
	st.param.b64 	[param0], %rd326;
	.param .b64 param1;
	st.param.b64 	[param1], %rd323;
	.param .b32 retval0;
	call.uni (retval0), 
	vprintf, 
	(
	param0, 
	param1
	);
	ld.param.b32 	%r784, [retval0];
	} // callseq 3
$L__BB0_170:
	ld.param.f64 	%fd106, [_Z12checkGeneralPiS_PfiiiifddfS0__param_8];
	cvt.f64.f32 	%fd105, %f100;
	setp.ltu.f64 	%p209, %fd106, %fd105;
	@%p209 bra 	$L__BB0_172;
	ld.param.u64 	%rd331, [_Z12checkGeneralPiS_PfiiiifddfS0__param_11];
	not.b32 	%r786, %r1;
	add.s32 	%r787, %r257, %r786;
	mad.lo.s32 	%r788, %r787, %r258, %r2;
	mad.lo.s32 	%r789, %r788, 3, %r3;
	cvta.to.global.u64 	%rd327, %rd331;
	mul.wide.s32 	%rd328, %r789, 4;
	add.s64 	%rd329, %rd327, %rd328;
	st.global.f32 	[%rd329], %f100;
$L__BB0_172:
	ret;

}
	// .globl	_Z6rowsumPfii
.visible .entry _Z6rowsumPfii(
	.param .u64 .ptr .align 1 _Z6rowsumPfii_param_0,
	.param .u32 _Z6rowsumPfii_param_1,
	.param .u32 _Z6rowsumPfii_param_2
)
{
	.reg .pred 	%p<12>;
	.reg .b32 	%r<46>;
	.reg .b32 	%f<63>;
	.reg .b64 	%rd<22>;

	ld.param.u64 	%rd3, [_Z6rowsumPfii_param_0];
	ld.param.u32 	%r28, [_Z6rowsumPfii_param_1];
	ld.param.u32 	%r27, [_Z6rowsumPfii_param_2];
	cvta.to.global.u64 	%rd1, %rd3;
	mov.u32 	%r29, %ctaid.x;
	shl.b32 	%r30, %r29, 8;
	mov.u32 	%r31, %tid.x;
	add.s32 	%r1, %r30, %r31;
	setp.ge.s32 	%p1, %r1, %r28;
	setp.lt.s32 	%p2, %r27, 2;
	or.pred  	%p3, %p1, %p2;
	@%p3 bra 	$L__BB1_14;
	mul.lo.s32 	%r2, %r27, %r1;
	add.s32 	%r3, %r27, -1;
	add.s32 	%r33, %r27, -2;
	and.b32  	%r4, %r3, 15;
	setp.lt.u32 	%p4, %r33, 15;
	mov.b32 	%r42, 1;
	@%p4 bra 	$L__BB1_5;
	and.b32  	%r35, %r3, -16;
	neg.s32 	%r40, %r35;
	add.s64 	%rd2, %rd1, 28;
	add.s32 	%r38, %r2, 1;
	mov.b32 	%r39, 0;
$L__BB1_3:
	.pragma "nounroll";
	mul.wide.s32 	%rd4, %r38, 4;
	add.s64 	%rd5, %rd2, %rd4;
	ld.global.f32 	%f1, [%rd5+-32];
	ld.global.f32 	%f2, [%rd5+-28];
	add.f32 	%f3, %f1, %f2;
	st.global.f32 	[%rd5+-28], %f3;
	ld.global.f32 	%f4, [%rd5+-24];
	add.f32 	%f5, %f3, %f4;
	st.global.f32 	[%rd5+-24], %f5;
	ld.global.f32 	%f6, [%rd5+-20];
	add.f32 	%f7, %f5, %f6;
	st.global.f32 	[%rd5+-20], %f7;
	ld.global.f32 	%f8, [%rd5+-16];
	add.f32 	%f9, %f7, %f8;
	st.global.f32 	[%rd5+-16], %f9;
	ld.global.f32 	%f10, [%rd5+-12];
	add.f32 	%f11, %f9, %f10;
	st.global.f32 	[%rd5+-12], %f11;
	ld.global.f32 	%f12, [%rd5+-8];
	add.f32 	%f13, %f11, %f12;
	st.global.f32 	[%rd5+-8], %f13;
	ld.global.f32 	%f14, [%rd5+-4];
	add.f32 	%f15, %f13, %f14;
	st.global.f32 	[%rd5+-4], %f15;
	ld.global.f32 	%f16, [%rd5];
	add.f32 	%f17, %f15, %f16;
	st.global.f32 	[%rd5], %f17;
	ld.global.f32 	%f18, [%rd5+4];
	add.f32 	%f19, %f17, %f18;
	st.global.f32 	[%rd5+4], %f19;
	ld.global.f32 	%f20, [%rd5+8];
	add.f32 	%f21, %f19, %f20;
	st.global.f32 	[%rd5+8], %f21;
	ld.global.f32 	%f22, [%rd5+12];
	add.f32 	%f23, %f21, %f22;
	st.global.f32 	[%rd5+12], %f23;
	ld.global.f32 	%f24, [%rd5+16];
	add.f32 	%f25, %f23, %f24;
	st.global.f32 	[%rd5+16], %f25;
	ld.global.f32 	%f26, [%rd5+20];
	add.f32 	%f27, %f25, %f26;
	st.global.f32 	[%rd5+20], %f27;
	ld.global.f32 	%f28, [%rd5+24];
	add.f32 	%f29, %f27, %f28;
	st.global.f32 	[%rd5+24], %f29;
	ld.global.f32 	%f30, [%rd5+28];
	add.f32 	%f31, %f29, %f30;
	st.global.f32 	[%rd5+28], %f31;
	ld.global.f32 	%f32, [%rd5+32];
	add.f32 	%f33, %f31, %f32;
	st.global.f32 	[%rd5+32], %f33;
	add.s32 	%r40, %r40, 16;
	add.s32 	%r39, %r39, 16;
	add.s32 	%r38, %r38, 16;
	setp.ne.s32 	%p5, %r40, 0;
	@%p5 bra 	$L__BB1_3;
	add.s32 	%r42, %r39, 1;
$L__BB1_5:
	setp.eq.s32 	%p6, %r4, 0;
	@%p6 bra 	$L__BB1_14;
	and.b32  	%r15, %r3, 7;
	setp.lt.u32 	%p7, %r4, 8;
	@%p7 bra 	$L__BB1_8;
	add.s32 	%r36, %r42, %r2;
	mul.wide.s32 	%rd6, %r36, 4;
	add.s64 	%rd7, %rd1, %rd6;
	ld.global.f32 	%f34, [%rd7+-4];
	ld.global.f32 	%f35, [%rd7];
	add.f32 	%f36, %f34, %f35;
	st.global.f32 	[%rd7], %f36;
	cvt.s64.s32 	%rd8, %r2;
	cvt.s64.s32 	%rd9, %r42;
	add.s64 	%rd10, %rd9, %rd8;
	shl.b64 	%rd11, %rd10, 2;
	add.s64 	%rd12, %rd1, %rd11;
	ld.global.f32 	%f37, [%rd12+4];
	add.f32 	%f38, %f36, %f37;
	st.global.f32 	[%rd12+4], %f38;
	ld.global.f32 	%f39, [%rd12+8];
	add.f32 	%f40, %f38, %f39;
	st.global.f32 	[%rd12+8], %f40;
	ld.global.f32 	%f41, [%rd12+12];
	add.f32 	%f42, %f40, %f41;
	st.global.f32 	[%rd12+12], %f42;
	ld.global.f32 	%f43, [%rd12+16];
	add.f32 	%f44, %f42, %f43;
	st.global.f32 	[%rd12+16], %f44;
	ld.global.f32 	%f45, [%rd12+20];
	add.f32 	%f46, %f44, %f45;
	st.global.f32 	[%rd12+20], %f46;
	ld.global.f32 	%f47, [%rd12+24];
	add.f32 	%f48, %f46, %f47;
	st.global.f32 	[%rd12+24], %f48;
	ld.global.f32 	%f49, [%rd12+28];
	add.f32 	%f50, %f48, %f49;
	st.global.f32 	[%rd12+28], %f50;
	add.s32 	%r42, %r42, 8;
$L__BB1_8:
	setp.eq.s32 	%p8, %r15, 0;
	@%p8 bra 	$L__BB1_14;
	and.b32  	%r18, %r3, 3;
	setp.lt.u32 	%p9, %r15, 4;
	@%p9 bra 	$L__BB1_11;
	add.s32 	%r37, %r42, %r2;
	mul.wide.s32 	%rd13, %r37, 4;
	add.s64 	%rd14, %rd1, %rd13;
	ld.global.f32 	%f51, [%rd14+-4];
	ld.global.f32 	%f52, [%rd14];
	add.f32 	%f53, %f51, %f52;
	st.global.f32 	[%rd14], %f53;
	cvt.s64.s32 	%rd15, %r2;
	cvt.s64.s32 	%rd16, %r42;
	add.s64 	%rd17, %rd16, %rd15;
	shl.b64 	%rd18, %rd17, 2;
	add.s64 	%rd19, %rd1, %rd18;
	ld.global.f32 	%f54, [%rd19+4];
	add.f32 	%f55, %f53, %f54;
	st.global.f32 	[%rd19+4], %f55;
	ld.global.f32 	%f56, [%rd19+8];
	add.f32 	%f57, %f55, %f56;
	st.global.f32 	[%rd19+8], %f57;
	ld.global.f32 	%f58, [%rd19+12];
	add.f32 	%f59, %f57, %f58;
	st.global.f32 	[%rd19+12], %f59;
	add.s32 	%r42, %r42, 4;
$L__BB1_11:
	setp.eq.s32 	%p10, %r18, 0;
	@%p10 bra 	$L__BB1_14;
	add.s32 	%r45, %r42, %r2;
	neg.s32 	%r44, %r18;
$L__BB1_13:
	.pragma "nounroll";
	mul.wide.s32 	%rd20, %r45, 4;
	add.s64 	%rd21, %rd1, %rd20;
	ld.global.f32 	%f60, [%rd21+-4];
	ld.global.f32 	%f61, [%rd21];
	add.f32 	%f62, %f60, %f61;
	st.global.f32 	[%rd21], %f62;
	add.s32 	%r45, %r45, 1;
	add.s32 	%r44, %r44, 1;
	setp.ne.s32 	%p11, %r44, 0;
	@%p11 bra 	$L__BB1_13;
$L__BB1_14:
	ret;

}
	// .globl	_Z6colsumPfii
.visible .entry _Z6colsumPfii(
	.param .u64 .ptr .align 1 _Z6colsumPfii_param_0,
	.param .u32 _Z6colsumPfii_param_1,
	.param .u32 _Z6colsumPfii_param_2
)
{
	.reg .pred 	%p<12>;
	.reg .b32 	%r<41>;
	.reg .b32 	%f<35>;
	.reg .b64 	%rd<30>;

	ld.param.u64 	%rd2, [_Z6colsumPfii_param_0];
	ld.param.u32 	%r19, [_Z6colsumPfii_param_1];
	ld.param.u32 	%r20, [_Z6colsumPfii_param_2];
	cvta.to.global.u64 	%rd1, %rd2;
	mov.u32 	%r21, %ctaid.x;
	shl.b32 	%r22, %r21, 8;
	mov.u32 	%r23, %tid.x;
	add.s32 	%r1, %r22, %r23;
	setp.ge.s32 	%p1, %r1, %r20;
	setp.lt.s32 	%p2, %r19, 2;
	or.pred  	%p3, %p1, %p2;
	@%p3 bra 	$L__BB2_13;
	add.s32 	%r2, %r19, -1;
	add.s32 	%r25, %r19, -2;
	and.b32  	%r3, %r2, 7;
	setp.lt.u32 	%p4, %r25, 7;
	mov.b32 	%r39, 1;
	@%p4 bra 	$L__BB2_5;
	and.b32  	%r27, %r2, -8;
	neg.s32 	%r37, %r27;
	shl.b32 	%r5, %r20, 3;
	mov.b32 	%r36, 0;
	mul.wide.s32 	%rd5, %r20, 4;
	mov.u32 	%r35, %r1;
$L__BB2_3:
	.pragma "nounroll";
	mul.wide.s32 	%rd3, %r35, 4;
	add.s64 	%rd4, %rd1, %rd3;
	ld.global.f32 	%f1, [%rd4];
	add.s64 	%rd6, %rd4, %rd5;
	ld.global.f32 	%f2, [%rd6];
	add.f32 	%f3, %f1, %f2;
	st.global.f32 	[%rd6], %f3;
	add.s64 	%rd7, %rd6, %rd5;
	ld.global.f32 	%f4, [%rd7];
	add.f32 	%f5, %f3, %f4;
	st.global.f32 	[%rd7], %f5;
	add.s64 	%rd8, %rd7, %rd5;
	ld.global.f32 	%f6, [%rd8];
	add.f32 	%f7, %f5, %f6;
	st.global.f32 	[%rd8], %f7;
	add.s64 	%rd9, %rd8, %rd5;
	ld.global.f32 	%f8, [%rd9];
	add.f32 	%f9, %f7, %f8;
	st.global.f32 	[%rd9], %f9;
	add.s64 	%rd10, %rd9, %rd5;
	ld.global.f32 	%f10, [%rd10];
	add.f32 	%f11, %f9, %f10;
	st.global.f32 	[%rd10], %f11;
	add.s64 	%rd11, %rd10, %rd5;
	ld.global.f32 	%f12, [%rd11];
	add.f32 	%f13, %f11, %f12;
	st.global.f32 	[%rd11], %f13;
	add.s64 	%rd12, %rd11, %rd5;
	ld.global.f32 	%f14, [%rd12];
	add.f32 	%f15, %f13, %f14;
	st.global.f32 	[%rd12], %f15;
	add.s64 	%rd13, %rd12, %rd5;
	ld.global.f32 	%f16, [%rd13];
	add.f32 	%f17, %f15, %f16;
	st.global.f32 	[%rd13], %f17;
	add.s32 	%r37, %r37, 8;
	add.s32 	%r36, %r36, 8;
	add.s32 	%r35, %r35, %r5;
	setp.ne.s32 	%p5, %r37, 0;
	@%p5 bra 	$L__BB2_3;
	add.s32 	%r39, %r36, 1;
$L__BB2_5:
	setp.eq.s32 	%p6, %r3, 0;
	@%p6 bra 	$L__BB2_13;
	and.b32  	%r14, %r2, 3;
	setp.lt.u32 	%p7, %r3, 4;
	@%p7 bra 	$L__BB2_8;
	add.s32 	%r28, %r39, -1;
	mad.lo.s32 	%r29, %r28, %r20, %r1;
	mul.wide.s32 	%rd14, %r29, 4;
	add.s64 	%rd15, %rd1, %rd14;
	ld.global.f32 	%f18, [%rd15];
	mul.wide.s32 	%rd16, %r20, 4;
	add.s64 	%rd17, %rd15, %rd16;
	ld.global.f32 	%f19, [%rd17];
	add.f32 	%f20, %f18, %f19;
	st.global.f32 	[%rd17], %f20;
	add.s64 	%rd18, %rd17, %rd16;
	ld.global.f32 	%f21, [%rd18];
	add.f32 	%f22, %f20, %f21;
	st.global.f32 	[%rd18], %f22;
	add.s64 	%rd19, %rd18, %rd16;
	ld.global.f32 	%f23, [%rd19];
	add.f32 	%f24, %f22, %f23;
	st.global.f32 	[%rd19], %f24;
	add.s64 	%rd20, %rd19, %rd16;
	ld.global.f32 	%f25, [%rd20];
	add.f32 	%f26, %f24, %f25;
	st.global.f32 	[%rd20], %f26;
	add.s32 	%r39, %r39, 4;
$L__BB2_8:
	setp.eq.s32 	%p8, %r14, 0;
	@%p8 bra 	$L__BB2_13;
	setp.eq.s32 	%p9, %r14, 1;
	@%p9 bra 	$L__BB2_11;
	add.s32 	%r30, %r39, -1;
	mad.lo.s32 	%r31, %r30, %r20, %r1;
	mul.wide.s32 	%rd21, %r31, 4;
	add.s64 	%rd22, %rd1, %rd21;
	ld.global.f32 	%f27, [%rd22];
	mul.wide.s32 	%rd23, %r20, 4;
	add.s64 	%rd24, %rd22, %rd23;
	ld.global.f32 	%f28, [%rd24];
	add.f32 	%f29, %f27, %f28;
	st.global.f32 	[%rd24], %f29;
	add.s64 	%rd25, %rd24, %rd23;
	ld.global.f32 	%f30, [%rd25];
	add.f32 	%f31, %f29, %f30;
	st.global.f32 	[%rd25], %f31;
	add.s32 	%r39, %r39, 2;
$L__BB2_11:
	and.b32  	%r32, %r2, 1;
	setp.eq.b32 	%p10, %r32, 1;
	not.pred 	%p11, %p10;
	@%p11 bra 	$L__BB2_13;
	add.s32 	%r33, %r39, -1;
	mad.lo.s32 	%r34, %r33, %r20, %r1;
	mul.wide.s32 	%rd26, %r34, 4;
	add.s64 	%rd27, %rd1, %rd26;
	ld.global.f32 	%f32, [%rd27];
	mul.wide.s32 	%rd28, %r20, 4;
	add.s64 	%rd29, %rd27, %rd28;
	ld.global.f32 	%f33, [%rd29];
	add.f32 	%f34, %f32, %f33;
	st.global.f32 	[%rd29], %f34;
$L__BB2_13:
	ret;

}
.func  (.param .b64 func_retval0) __internal_accurate_pow(
	.param .b64 __internal_accurate_pow_param_0
)
{
	.reg .pred 	%p<8>;
	.reg .b32 	%r<49>;
	.reg .b32 	%f<3>;
	.reg .b64 	%fd<109>;

	ld.param.f64 	%fd10, [__internal_accurate_pow_param_0];
	{
	.reg .b32 %temp; 
	mov.b64 	{%temp, %r46}, %fd10;
	}
	{
	.reg .b32 %temp; 
	mov.b64 	{%r45, %temp}, %fd10;
	}
	shr.u32 	%r47, %r46, 20;
	setp.gt.u32 	%p1, %r46, 1048575;
	@%p1 bra 	$L__BB3_2;
	mul.f64 	%fd11, %fd10, 0d4350000000000000;
	{
	.reg .b32 %temp; 
	mov.b64 	{%temp, %r46}, %fd11;
	}
	{
	.reg .b32 %temp; 
	mov.b64 	{%r45, %temp}, %fd11;
	}
	shr.u32 	%r16, %r46, 20;
	add.s32 	%r47, %r16, -54;
$L__BB3_2:
	add.s32 	%r48, %r47, -1023;
	and.b32  	%r17, %r46, -2146435073;
	or.b32  	%r18, %r17, 1072693248;
	mov.b64 	%fd107, {%r45, %r18};
	setp.lt.u32 	%p2, %r18, 1073127583;
	@%p2 bra 	$L__BB3_4;
	{
	.reg .b32 %temp; 
	mov.b64 	{%r19, %temp}, %fd107;
	}
	{
	.reg .b32 %temp; 
	mov.b64 	{%temp, %r20}, %fd107;
	}
	add.s32 	%r21, %r20, -1048576;
	mov.b64 	%fd107, {%r19, %r21};
	add.s32 	%r48, %r47, -1022;
$L__BB3_4:
	add.f64 	%fd12, %fd107, 0dBFF0000000000000;
	add.f64 	%fd13, %fd107, 0d3FF0000000000000;
	rcp.approx.ftz.f64 	%fd14, %fd13;
	neg.f64 	%fd15, %fd13;
	fma.rn.f64 	%fd16, %fd15, %fd14, 0d3FF0000000000000;
	fma.rn.f64 	%fd17, %fd16, %fd16, %fd16;
	fma.rn.f64 	%fd18, %fd17, %fd14, %fd14;
	mul.f64 	%fd19, %fd12, %fd18;
	fma.rn.f64 	%fd20, %fd12, %fd18, %fd19;
	mul.f64 	%fd21, %fd20, %fd20;
	fma.rn.f64 	%fd22, %fd21, 0d3EB0F5FF7D2CAFE2, 0d3ED0F5D241AD3B5A;
	fma.rn.f64 	%fd23, %fd22, %fd21, 0d3EF3B20A75488A3F;
	fma.rn.f64 	%fd24, %fd23, %fd21, 0d3F1745CDE4FAECD5;
	fma.rn.f64 	%fd25, %fd24, %fd21, 0d3F3C71C7258A578B;
	fma.rn.f64 	%fd26, %fd25, %fd21, 0d3F6249249242B910;
	fma.rn.f64 	%fd27, %fd26, %fd21, 0d3F89999999999DFB;
	sub.f64 	%fd28, %fd12, %fd20;
	add.f64 	%fd29, %fd28, %fd28;
	neg.f64 	%fd30, %fd20;
	fma.rn.f64 	%fd31, %fd30, %fd12, %fd29;
	mul.f64 	%fd32, %fd18, %fd31;
	fma.rn.f64 	%fd33, %fd21, %fd27, 0d3FB5555555555555;
	mov.f64 	%fd34, 0d3FB5555555555555;
	sub.f64 	%fd35, %fd34, %fd33;
	fma.rn.f64 	%fd36, %fd21, %fd27, %fd35;
	add.f64 	%fd37, %fd36, 0dBC46A4CB00B9E7B0;
	add.f64 	%fd38, %fd33, %fd37;
	sub.f64 	%fd39, %fd33, %fd38;
	add.f64 	%fd40, %fd37, %fd39;
	mul.rn.f64 	%fd41, %fd20, %fd20;
	neg.f64 	%fd42, %fd41;
	fma.rn.f64 	%fd43, %fd20, %fd20, %fd42;
	{
	.reg .b32 %temp; 
	mov.b64 	{%r22, %temp}, %fd32;
	}
	{
	.reg .b32 %temp; 
	mov.b64 	{%temp, %r23}, %fd32;
	}
	add.s32 	%r24, %r23, 1048576;
	mov.b64 	%fd44, {%r22, %r24};
	fma.rn.f64 	%fd45, %fd20, %fd44, %fd43;
	mul.rn.f64 	%fd46, %fd41, %fd20;
	neg.f64 	%fd47, %fd46;
	fma.rn.f64 	%fd48, %fd41, %fd20, %fd47;
	fma.rn.f64 	%fd49, %fd41, %fd32, %fd48;
	fma.rn.f64 	%fd50, %fd45, %fd20, %fd49;
	mul.rn.f64 	%fd51, %fd38, %fd46;
	neg.f64 	%fd52, %fd51;
	fma.rn.f64 	%fd53, %fd38, %fd46, %fd52;
	fma.rn.f64 	%fd54, %fd38, %fd50, %fd53;
	fma.rn.f64 	%fd55, %fd40, %fd46, %fd54;
	add.f64 	%fd56, %fd51, %fd55;
	sub.f64 	%fd57, %fd51, %fd56;
	add.f64 	%fd58, %fd55, %fd57;
	add.f64 	%fd59, %fd20, %fd56;
	sub.f64 	%fd60, %fd20, %fd59;
	add.f64 	%fd61, %fd56, %fd60;
	add.f64 	%fd62, %fd58, %fd61;
	add.f64 	%fd63, %fd32, %fd62;
	add.f64 	%fd64, %fd59, %fd63;
	sub.f64 	%fd65, %fd59, %fd64;
	add.f64 	%fd66, %fd63, %fd65;
	xor.b32  	%r25, %r48, -2147483648;
	mov.b32 	%r26, 1127219200;
	mov.b64 	%fd67, {%r25, %r26};
	mov.b32 	%r27, -2147483648;
	mov.b64 	%fd68, {%r27, %r26};
	sub.f64 	%fd69, %fd67, %fd68;
	fma.rn.f64 	%fd70, %fd69, 0d3FE62E42FEFA39EF, %fd64;
	fma.rn.f64 	%fd71, %fd69, 0dBFE62E42FEFA39EF, %fd70;
	sub.f64 	%fd72, %fd71, %fd64;
	sub.f64 	%fd73, %fd66, %fd72;
	fma.rn.f64 	%fd74, %fd69, 0d3C7ABC9E3B39803F, %fd73;
	add.f64 	%fd75, %fd70, %fd74;
	sub.f64 	%fd76, %fd70, %fd75;
	add.f64 	%fd77, %fd74, %fd76;
	mov.f64 	%fd78, 0d4000000000000000;
	{
	.reg .b32 %temp; 
	mov.b64 	{%temp, %r28}, %fd78;
	}
	{
	.reg .b32 %temp; 
	mov.b64 	{%r29, %temp}, %fd78;
	}
	shl.b32 	%r30, %r28, 1;
	setp.gt.u32 	%p3, %r30, -33554433;
	and.b32  	%r31, %r28, -15728641;
	selp.b32 	%r32, %r31, %r28, %p3;
	mov.b64 	%fd79, {%r29, %r32};
	mul.rn.f64 	%fd80, %fd75, %fd79;
	neg.f64 	%fd81, %fd80;
	fma.rn.f64 	%fd82, %fd75, %fd79, %fd81;
	fma.rn.f64 	%fd83, %fd77, %fd79, %fd82;
	add.f64 	%fd4, %fd80, %fd83;
	sub.f64 	%fd84, %fd80, %fd4;
	add.f64 	%fd5, %fd83, %fd84;
	fma.rn.f64 	%fd85, %fd4, 0d3FF71547652B82FE, 0d4338000000000000;
	{
	.reg .b32 %temp; 
	mov.b64 	{%r13, %temp}, %fd85;
	}
	mov.f64 	%fd86, 0dC338000000000000;
	add.rn.f64 	%fd87, %fd85, %fd86;
	fma.rn.f64 	%fd88, %fd87, 0dBFE62E42FEFA39EF, %fd4;
	fma.rn.f64 	%fd89, %fd87, 0dBC7ABC9E3B39803F, %fd88;
	fma.rn.f64 	%fd90, %fd89, 0d3E5ADE1569CE2BDF, 0d3E928AF3FCA213EA;
	fma.rn.f64 	%fd91, %fd90, %fd89, 0d3EC71DEE62401315;
	fma.rn.f64 	%fd92, %fd91, %fd89, 0d3EFA01997C89EB71;
	fma.rn.f64 	%fd93, %fd92, %fd89, 0d3F2A01A014761F65;
	fma.rn.f64 	%fd94, %fd93, %fd89, 0d3F56C16C1852B7AF;
	fma.rn.f64 	%fd95, %fd94, %fd89, 0d3F81111111122322;
	fma.rn.f64 	%fd96, %fd95, %fd89, 0d3FA55555555502A1;
	fma.rn.f64 	%fd97, %fd96, %fd89, 0d3FC5555555555511;
	fma.rn.f64 	%fd98, %fd97, %fd89, 0d3FE000000000000B;
	fma.rn.f64 	%fd99, %fd98, %fd89, 0d3FF0000000000000;
	fma.rn.f64 	%fd100, %fd99, %fd89, 0d3FF0000000000000;
	{
	.reg .b32 %temp; 
	mov.b64 	{%r14, %temp}, %fd100;
	}
	{
	.reg .b32 %temp; 
	mov.b64 	{%temp, %r15}, %fd100;
	}
	shl.b32 	%r33, %r13, 20;
	add.s32 	%r34, %r33, %r15;
	mov.b64 	%fd108, {%r14, %r34};
	{
	.reg .b32 %temp; 
	mov.b64 	{%temp, %r35}, %fd4;
	}
	mov.b32 	%f2, %r35;
	abs.f32 	%f1, %f2;
	setp.lt.f32 	%p4, %f1, 0f4086232B;
	@%p4 bra 	$L__BB3_7;
	setp.lt.f64 	%p5, %fd4, 0d0000000000000000;
	add.f64 	%fd101, %fd4, 0d7FF0000000000000;
	selp.f64 	%fd108, 0d0000000000000000, %fd101, %p5;
	setp.geu.f32 	%p6, %f1, 0f40874800;
	@%p6 bra 	$L__BB3_7;
	shr.u32 	%r36, %r13, 31;
	add.s32 	%r37, %r13, %r36;
	shr.s32 	%r38, %r37, 1;
	shl.b32 	%r39, %r38, 20;
	add.s32 	%r40, %r15, %r39;
	mov.b64 	%fd102, {%r14, %r40};
	sub.s32 	%r41, %r13, %r38;
	shl.b32 	%r42, %r41, 20;
	add.s32 	%r43, %r42, 1072693248;
	mov.b32 	%r44, 0;
	mov.b64 	%fd103, {%r44, %r43};
	mul.f64 	%fd108, %fd103, %fd102;
$L__BB3_7:
	abs.f64 	%fd104, %fd108;
	setp.eq.f64 	%p7, %fd104, 0d7FF0000000000000;
	fma.rn.f64 	%fd105, %fd108, %fd5, %fd108;
	selp.f64 	%fd106, %fd108, %fd105, %p7;
	st.param.f64 	[func_retval0], %fd106;
	ret;

}


// ===== COMPILED SASS (sm_100) =====

	.target	sm_100

	.elftype	@"ET_EXEC"


//--------------------- .note.nv.tkinfo           --------------------------
	.section	.note.nv.tkinfo,"",@"SHT_NOTE"
	.sectionflags	@"SHF_NOTE_NV_TKINFO"
	.tkinfo
        /*0018*/ 	.word	0x00000002
        /*0030*/ 	.string	""
        /*0030*/ 	.string	"ptxas"
        /*0030*/ 	.string	"Cuda compilation tools, release 13.0, V13.0.88"
        /*0030*/ 	.string	"Build cuda_13.0.r13.0/compiler.36424714_0"
        /*0030*/ 	.string	"-arch sm_100 -m 64 "



//--------------------- .note.nv.cuinfo           --------------------------
	.section	.note.nv.cuinfo,"",@"SHT_NOTE"
	.sectionflags	@"SHF_NOTE_NV_CUINFO"
        /*0018*/ 	.short	0x0002
        /*001a*/ 	.short	0x0064
        /*001c*/ 	.short	0x0082
	.zero		2


//--------------------- .nv.info                  --------------------------
	.section	.nv.info,"",@"SHT_CUDA_INFO"
	.align	4


	//----- nvinfo : EIATTR_REGCOUNT
	.align		4
        /*0000*/ 	.byte	0x04, 0x2f
        /*0002*/ 	.short	(.L_3 - .L_2)
	.align		4
.L_2:
        /*0004*/ 	.word	index@(_Z12checkGeneralPiS_PfiiiifddfS0_)
        /*0008*/ 	.word	0x0000002d


	//----- nvinfo : EIATTR_FRAME_SIZE
	.align		4
.L_3:
        /*000c*/ 	.byte	0x04, 0x11
        /*000e*/ 	.short	(.L_5 - .L_4)
	.align		4
.L_4:
        /*0010*/ 	.word	index@($_Z12checkGeneralPiS_PfiiiifddfS0_$__internal_accurate_pow)
        /*0014*/ 	.word	0x00000028


	//----- nvinfo : EIATTR_FRAME_SIZE
	.align		4
.L_5:
        /*0018*/ 	.byte	0x04, 0x11
        /*001a*/ 	.short	(.L_7 - .L_6)
	.align		4
.L_6:
        /*001c*/ 	.word	index@($__internal_2_$__cuda_sm3x_div_rn_noftz_f32_slowpath)
        /*0020*/ 	.word	0x00000028


	//----- nvinfo : EIATTR_FRAME_SIZE
	.align		4
.L_7:
        /*0024*/ 	.byte	0x04, 0x11
        /*0026*/ 	.short	(.L_9 - .L_8)
	.align		4
.L_8:
        /*0028*/ 	.word	index@($__internal_1_$__cuda_sm20_dsqrt_rn_f64_mediumpath_v1)
        /*002c*/ 	.word	0x00000028


	//----- nvinfo : EIATTR_FRAME_SIZE
	.align		4
.L_9:
        /*0030*/ 	.byte	0x04, 0x11
        /*0032*/ 	.short	(.L_11 - .L_10)
	.align		4
.L_10:
        /*0034*/ 	.word	index@($__internal_0_$__cuda_sm20_div_rn_f64_full)
        /*0038*/ 	.word	0x00000028


	//----- nvinfo : EIATTR_FRAME_SIZE
	.align		4
.L_11:
        /*003c*/ 	.byte	0x04, 0x11
        /*003e*/ 	.short	(.L_13 - .L_12)
	.align		4
.L_12:
        /*0040*/ 	.word	index@(_Z12checkGeneralPiS_PfiiiifddfS0_)
        /*0044*/ 	.word	0x00000028


	//----- nvinfo : EIATTR_REGCOUNT
	.align		4
.L_13:
        /*0048*/ 	.byte	0x04, 0x2f
        /*004a*/ 	.short	(.L_15 - .L_14)
	.align		4
.L_14:
        /*004c*/ 	.word	index@(_Z6rowsumPfii)
        /*0050*/ 	.word	0x0000001f


	//----- nvinfo : EIATTR_FRAME_SIZE
	.align		4
.L_15:
        /*0054*/ 	.byte	0x04, 0x11
        /*0056*/ 	.short	(.L_17 - .L_16)
	.align		4
.L_16:
        /*0058*/ 	.word	index@(_Z6rowsumPfii)
        /*005c*/ 	.word	0x00000000


	//----- nvinfo : EIATTR_REGCOUNT
	.align		4
.L_17:
        /*0060*/ 	.byte	0x04, 0x2f
        /*0062*/ 	.short	(.L_19 - .L_18)
	.align		4
.L_18:
        /*0064*/ 	.word	index@(_Z6colsumPfii)
        /*0068*/ 	.word	0x00000018


	//----- nvinfo : EIATTR_FRAME_SIZE
	.align		4
.L_19:
        /*006c*/ 	.byte	0x04, 0x11
        /*006e*/ 	.short	(.L_21 - .L_20)
	.align		4
.L_20:
        /*0070*/ 	.word	index@(_Z6colsumPfii)
        /*0074*/ 	.word	0x00000000


	//----- nvinfo : EIATTR_MIN_STACK_SIZE
	.align		4
.L_21:
        /*0078*/ 	.byte	0x04, 0x12
        /*007a*/ 	.short	(.L_23 - .L_22)
	.align		4
.L_22:
        /*007c*/ 	.word	index@(_Z6colsumPfii)
        /*0080*/ 	.word	0x00000000


	//----- nvinfo : EIATTR_MIN_STACK_SIZE
	.align		4
.L_23:
        /*0084*/ 	.byte	0x04, 0x12
        /*0086*/ 	.short	(.L_25 - .L_24)
	.align		4
.L_24:
        /*0088*/ 	.word	index@(_Z6rowsumPfii)
        /*008c*/ 	.word	0x00000000


	//----- nvinfo : EIATTR_MIN_STACK_SIZE
	.align		4
.L_25:
        /*0090*/ 	.byte	0x04, 0x12
        /*0092*/ 	.short	(.L_27 - .L_26)
	.align		4
.L_26:
        /*0094*/ 	.word	index@(_Z12checkGeneralPiS_PfiiiifddfS0_)
        /*0098*/ 	.word	0x00000028
.L_27:


//--------------------- .nv.compat                --------------------------
	.section	.nv.compat,"",@"SHT_CUDA_COMPAT_INFO"
	.align	4
        /*0000*/ 	.byte	0x02, 0x09, 0x00, 0x00, 0x02, 0x02, 0x01, 0x00, 0x02, 0x05, 0x05, 0x00, 0x03, 0x07, 0x01, 0x01
        /*0010*/ 	.byte	0x02, 0x03, 0x00, 0x00, 0x02, 0x06, 0x01, 0x00, 0x04, 0x0b, 0x08, 0x00, 0x01, 0x00, 0x00, 0x00
        /*0020*/ 	.byte	0x00, 0x00, 0x00, 0x00


//--------------------- .nv.info._Z6colsumPfii    --------------------------
	.section	.nv.info._Z6colsumPfii,"",@"SHT_CUDA_INFO"
	.sectionflags	@""
	.align	4


	//----- nvinfo : EIATTR_CUDA_API_VERSION
	.align		4
        /*0000*/ 	.byte	0x04, 0x37
        /*0002*/ 	.short	(.L_29 - .L_28)
.L_28:
        /*0004*/ 	.word	0x00000082


	//----- nvinfo : EIATTR_KPARAM_INFO
	.align		4
.L_29:
        /*0008*/ 	.byte	0x04, 0x17
        /*000a*/ 	.short	(.L_31 - .L_30)
.L_30:
        /*000c*/ 	.word	0x00000000
        /*0010*/ 	.short	0x0002
        /*0012*/ 	.short	0x000c
        /*0014*/ 	.byte	0x00, 0xf0, 0x11, 0x00


	//----- nvinfo : EIATTR_KPARAM_INFO
	.align		4
.L_31:
        /*0018*/ 	.byte	0x04, 0x17
        /*001a*/ 	.short	(.L_33 - .L_32)
.L_32:
        /*001c*/ 	.word	0x00000000
        /*0020*/ 	.short	0x0001
        /*0022*/ 	.short	0x0008
        /*0024*/ 	.byte	0x00, 0xf0, 0x11, 0x00


	//----- nvinfo : EIATTR_KPARAM_INFO
	.align		4
.L_33:
        /*0028*/ 	.byte	0x04, 0x17
        /*002a*/ 	.short	(.L_35 - .L_34)
.L_34:
        /*002c*/ 	.word	0x00000000
        /*0030*/ 	.short	0x0000
        /*0032*/ 	.short	0x0000
        /*0034*/ 	.byte	0x00, 0xf5, 0x21, 0x00


	//----- nvinfo : EIATTR_SPARSE_MMA_MASK
	.align		4
.L_35:
        /*0038*/ 	.byte	0x03, 0x50
        /*003a*/ 	.short	0x0000


	//----- nvinfo : EIATTR_MAXREG_COUNT
	.align		4
        /*003c*/ 	.byte	0x03, 0x1b
        /*003e*/ 	.short	0x00ff


	//----- nvinfo : EIATTR_MERCURY_ISA_VERSION
	.align		4
        /*0040*/ 	.byte	0x03, 0x5f
        /*0042*/ 	.short	0x0101


	//----- nvinfo : EIATTR_VRC_CTA_INIT_COUNT
	.align		4
        /*0044*/ 	.byte	0x02, 0x4a
	.zero		1
	.zero		1


	//----- nvinfo : EIATTR_EXIT_INSTR_OFFSETS
	.align		4
        /*0048*/ 	.byte	0x04, 0x1c
        /*004a*/ 	.short	(.L_37 - .L_36)


	//   ....[0]....
.L_36:
        /*004c*/ 	.word	0x00000070


	//   ....[1]....
        /*0050*/ 	.word	0x000003d0


	//   ....[2]....
        /*0054*/ 	.word	0x00000580


	//   ....[3]....
        /*0058*/ 	.word	0x000006b0


	//   ....[4]....
        /*005c*/ 	.word	0x00000750


	//----- nvinfo : EIATTR_CBANK_PARAM_SIZE
	.align		4
.L_37:
        /*0060*/ 	.byte	0x03, 0x19
        /*0062*/ 	.short	0x0010


	//----- nvinfo : EIATTR_PARAM_CBANK
	.align		4
        /*0064*/ 	.byte	0x04, 0x0a
        /*0066*/ 	.short	(.L_39 - .L_38)
	.align		4
.L_38:
        /*0068*/ 	.word	index@(.nv.constant0._Z6colsumPfii)
        /*006c*/ 	.short	0x0380
        /*006e*/ 	.short	0x0010


	//----- nvinfo : EIATTR_SW_WAR
	.align		4
.L_39:
        /*0070*/ 	.byte	0x04, 0x36
        /*0072*/ 	.short	(.L_41 - .L_40)
.L_40:
        /*0074*/ 	.word	0x00000008
.L_41:


//--------------------- .nv.info._Z6rowsumPfii    --------------------------
	.section	.nv.info._Z6rowsumPfii,"",@"SHT_CUDA_INFO"
	.sectionflags	@""
	.align	4


	//----- nvinfo : EIATTR_CUDA_API_VERSION
	.align		4
        /*0000*/ 	.byte	0x04, 0x37
        /*0002*/ 	.short	(.L_43 - .L_42)
.L_42:
        /*0004*/ 	.word	0x00000082


	//----- nvinfo : EIATTR_KPARAM_INFO
	.align		4
.L_43:
        /*0008*/ 	.byte	0x04, 0x17
        /*000a*/ 	.short	(.L_45 - .L_44)
.L_44:
        /*000c*/ 	.word	0x00000000
        /*0010*/ 	.short	0x0002
        /*0012*/ 	.short	0x000c
        /*0014*/ 	.byte	0x00, 0xf0, 0x11, 0x00


	//----- nvinfo : EIATTR_KPARAM_INFO
	.align		4
.L_45:
        /*0018*/ 	.byte	0x04, 0x17
        /*001a*/ 	.short	(.L_47 - .L_46)
.L_46:
        /*001c*/ 	.word	0x00000000
        /*0020*/ 	.short	0x0001
        /*0022*/ 	.short	0x0008
        /*0024*/ 	.byte	0x00, 0xf0, 0x11, 0x00


	//----- nvinfo : EIATTR_KPARAM_INFO
	.align		4
.L_47:
        /*0028*/ 	.byte	0x04, 0x17
        /*002a*/ 	.short	(.L_49 - .L_48)
.L_48:
        /*002c*/ 	.word	0x00000000
        /*0030*/ 	.short	0x0000
        /*0032*/ 	.short	0x0000
        /*0034*/ 	.byte	0x00, 0xf5, 0x21, 0x00


	//----- nvinfo : EIATTR_SPARSE_MMA_MASK
	.align		4
.L_49:
        /*0038*/ 	.byte	0x03, 0x50
        /*003a*/ 	.short	0x0000


	//----- nvinfo : EIATTR_MAXREG_COUNT
	.align		4
        /*003c*/ 	.byte	0x03, 0x1b
        /*003e*/ 	.short	0x00ff


	//----- nvinfo : EIATTR_MERCURY_ISA_VERSION
	.align		4
        /*0040*/ 	.byte	0x03, 0x5f
        /*0042*/ 	.short	0x0101


	//----- nvinfo : EIATTR_VRC_CTA_INIT_COUNT
	.align		4
        /*0044*/ 	.byte	0x02, 0x4a
	.zero		1
	.zero		1


	//----- nvinfo : EIATTR_EXIT_INSTR_OFFSETS
	.align		4
        /*0048*/ 	.byte	0x04, 0x1c
        /*004a*/ 	.short	(.L_51 - .L_50)


	//   ....[0]....
.L_50:
        /*004c*/ 	.word	0x00000070


	//   ....[1]....
        /*0050*/ 	.word	0x00000520


	//   ....[2]....
        /*0054*/ 	.word	0x000007a0


	//   ....[3]....
        /*0058*/ 	.word	0x00000960


	//   ....[4]....
        /*005c*/ 	.word	0x00000a30


	//----- nvinfo : EIATTR_CBANK_PARAM_SIZE
	.align		4
.L_51:
        /*0060*/ 	.byte	0x03, 0x19
        /*0062*/ 	.short	0x0010


	//----- nvinfo : EIATTR_PARAM_CBANK
	.align		4
        /*0064*/ 	.byte	0x04, 0x0a
        /*0066*/ 	.short	(.L_53 - .L_52)
	.align		4
.L_52:
        /*0068*/ 	.word	index@(.nv.constant0._Z6rowsumPfii)
        /*006c*/ 	.short	0x0380
        /*006e*/ 	.short	0x0010


	//----- nvinfo : EIATTR_SW_WAR
	.align		4
.L_53:
        /*0070*/ 	.byte	0x04, 0x36
        /*0072*/ 	.short	(.L_55 - .L_54)
.L_54:
        /*0074*/ 	.word	0x00000008
.L_55:


//--------------------- .nv.info._Z12checkGeneralPiS_PfiiiifddfS0_ --------------------------
	.section	.nv.info._Z12checkGeneralPiS_PfiiiifddfS0_,"",@"SHT_CUDA_INFO"
	.sectionflags	@""
	.align	4


	//----- nvinfo : EIATTR_CUDA_API_VERSION
	.align		4
        /*0000*/ 	.byte	0x04, 0x37
        /*0002*/ 	.short	(.L_57 - .L_56)
.L_56:
        /*0004*/ 	.word	0x00000082


	//----- nvinfo : EIATTR_KPARAM_INFO
	.align		4
.L_57:
        /*0008*/ 	.byte	0x04, 0x17
        /*000a*/ 	.short	(.L_59 - .L_58)
.L_58:
        /*000c*/ 	.word	0x00000000
        /*0010*/ 	.short	0x000b
        /*0012*/ 	.short	0x0048
        /*0014*/ 	.byte	0x00, 0xf5, 0x21, 0x00


	//----- nvinfo : EIATTR_KPARAM_INFO
	.align		4
.L_59:
        /*0018*/ 	.byte	0x04, 0x17
        /*001a*/ 	.short	(.L_61 - .L_60)
.L_60:
        /*001c*/ 	.word	0x00000000
        /*0020*/ 	.short	0x000a
        /*0022*/ 	.short	0x0040
        /*0024*/ 	.byte	0x00, 0xf0, 0x11, 0x00


	//----- nvinfo : EIATTR_KPARAM_INFO
	.align		4
.L_61:
        /*0028*/ 	.byte	0x04, 0x17
        /*002a*/ 	.short	(.L_63 - .L_62)
.L_62:
        /*002c*/ 	.word	0x00000000
        /*0030*/ 	.short	0x0009
        /*0032*/ 	.short	0x0038
        /*0034*/ 	.byte	0x00, 0xf0, 0x21, 0x00


	//----- nvinfo : EIATTR_KPARAM_INFO
	.align		4
.L_63:
        /*0038*/ 	.byte	0x04, 0x17
        /*003a*/ 	.short	(.L_65 - .L_64)
.L_64:
        /*003c*/ 	.word	0x00000000
        /*0040*/ 	.short	0x0008
        /*0042*/ 	.short	0x0030
        /*0044*/ 	.byte	0x00, 0xf0, 0x21, 0x00


	//----- nvinfo : EIATTR_KPARAM_INFO
	.align		4
.L_65:
        /*0048*/ 	.byte	0x04, 0x17
        /*004a*/ 	.short	(.L_67 - .L_66)
.L_66:
        /*004c*/ 	.word	0x00000000
        /*0050*/ 	.short	0x0007
        /*0052*/ 	.short	0x0028
        /*0054*/ 	.byte	0x00, 0xf0, 0x11, 0x00


	//----- nvinfo : EIATTR_KPARAM_INFO
	.align		4
.L_67:
        /*0058*/ 	.byte	0x04, 0x17
        /*005a*/ 	.short	(.L_69 - .L_68)
.L_68:
        /*005c*/ 	.word	0x00000000
        /*0060*/ 	.short	0x0006
        /*0062*/ 	.short	0x0024
        /*0064*/ 	.byte	0x00, 0xf0, 0x11, 0x00


	//----- nvinfo : EIATTR_KPARAM_INFO
	.align		4
.L_69:
        /*0068*/ 	.byte	0x04, 0x17
        /*006a*/ 	.short	(.L_71 - .L_70)
.L_70:
        /*006c*/ 	.word	0x00000000
        /*0070*/ 	.short	0x0005
        /*0072*/ 	.short	0x0020
        /*0074*/ 	.byte	0x00, 0xf0, 0x11, 0x00


	//----- nvinfo : EIATTR_KPARAM_INFO
	.align		4
.L_71:
        /*0078*/ 	.byte	0x04, 0x17
        /*007a*/ 	.short	(.L_73 - .L_72)
.L_72:
        /*007c*/ 	.word	0x00000000
        /*0080*/ 	.short	0x0004
        /*0082*/ 	.short	0x001c
        /*0084*/ 	.byte	0x00, 0xf0, 0x11, 0x00


	//----- nvinfo : EIATTR_KPARAM_INFO
	.align		4
.L_73:
        /*0088*/ 	.byte	0x04, 0x17
        /*008a*/ 	.short	(.L_75 - .L_74)
.L_74:
        /*008c*/ 	.word	0x00000000
        /*0090*/ 	.short	0x0003
        /*0092*/ 	.short	0x0018
        /*0094*/ 	.byte	0x00, 0xf0, 0x11, 0x00


	//----- nvinfo : EIATTR_KPARAM_INFO
	.align		4
.L_75:
        /*0098*/ 	.byte	0x04, 0x17
        /*009a*/ 	.short	(.L_77 - .L_76)
.L_76:
        /*009c*/ 	.word	0x00000000
        /*00a0*/ 	.short	0x0002
        /*00a2*/ 	.short	0x0010
        /*00a4*/ 	.byte	0x00, 0xf5, 0x21, 0x00


	//----- nvinfo : EIATTR_KPARAM_INFO
	.align		4
.L_77:
        /*00a8*/ 	.byte	0x04, 0x17
        /*00aa*/ 	.short	(.L_79 - .L_78)
.L_78:
        /*00ac*/ 	.word	0x00000000
        /*00b0*/ 	.short	0x0001
        /*00b2*/ 	.short	0x0008
        /*00b4*/ 	.byte	0x00, 0xf5, 0x21, 0x00


	//----- nvinfo : EIATTR_KPARAM_INFO
	.align		4
.L_79:
        /*00b8*/ 	.byte	0x04, 0x17
        /*00ba*/ 	.short	(.L_81 - .L_80)
.L_80:
        /*00bc*/ 	.word	0x00000000
        /*00c0*/ 	.short	0x0000
        /*00c2*/ 	.short	0x0000
        /*00c4*/ 	.byte	0x00, 0xf5, 0x21, 0x00


	//----- nvinfo : EIATTR_SPARSE_MMA_MASK
	.align		4
.L_81:
        /*00c8*/ 	.byte	0x03, 0x50
        /*00ca*/ 	.short	0x0000


	//----- nvinfo : EIATTR_MAXREG_COUNT
	.align		4
        /*00cc*/ 	.byte	0x03, 0x1b
        /*00ce*/ 	.short	0x00ff


	//----- nvinfo : EIATTR_EXTERNS
	.align		4
        /*00d0*/ 	.byte	0x04, 0x0f
        /*00d2*/ 	.short	(.L_83 - .L_82)


	//   ....[0]....
	.align		4
.L_82:
        /*00d4*/ 	.word	index@(vprintf)


	//----- nvinfo : EIATTR_MERCURY_ISA_VERSION
	.align		4
.L_83:
        /*00d8*/ 	.byte	0x03, 0x5f
        /*00da*/ 	.short	0x0101


	//----- nvinfo : EIATTR_VRC_CTA_INIT_COUNT
	.align		4
        /*00dc*/ 	.byte	0x02, 0x4a
	.zero		1
	.zero		1


	//----- nvinfo : EIATTR_SYSCALL_OFFSETS
	.align		4
        /*00e0*/ 	.byte	0x04, 0x46
        /*00e2*/ 	.short	(.L_85 - .L_84)


	//   ....[0]....
.L_84:
        /*00e4*/ 	.word	0x00007a70


	//----- nvinfo : EIATTR_EXIT_INSTR_OFFSETS
	.align		4
.L_85:
        /*00e8*/ 	.byte	0x04, 0x1c
        /*00ea*/ 	.short	(.L_87 - .L_86)


	//   ....[0]....
.L_86:
        /*00ec*/ 	.word	0x00000270


	//   ....[1]....
        /*00f0*/ 	.word	0x00002ef0


	//   ....[2]....
        /*00f4*/ 	.word	0x00007ac0


	//   ....[3]....
        /*00f8*/ 	.word	0x00007b50


	//----- nvinfo : EIATTR_CRS_STACK_SIZE
	.align		4
.L_87:
        /*00fc*/ 	.byte	0x04, 0x1e
        /*00fe*/ 	.short	(.L_89 - .L_88)
.L_88:
        /*0100*/ 	.word	0x00000000


	//----- nvinfo : EIATTR_CBANK_PARAM_SIZE
	.align		4
.L_89:
        /*0104*/ 	.byte	0x03, 0x19
        /*0106*/ 	.short	0x0050


	//----- nvinfo : EIATTR_PARAM_CBANK
	.align		4
        /*0108*/ 	.byte	0x04, 0x0a
        /*010a*/ 	.short	(.L_91 - .L_90)
	.align		4
.L_90:
        /*010c*/ 	.word	index@(.nv.constant0._Z12checkGeneralPiS_PfiiiifddfS0_)
        /*0110*/ 	.short	0x0380
        /*0112*/ 	.short	0x0050


	//----- nvinfo : EIATTR_SW_WAR
	.align		4
.L_91:
        /*0114*/ 	.byte	0x04, 0x36
        /*0116*/ 	.short	(.L_93 - .L_92)
.L_92:
        /*0118*/ 	.word	0x00000008
.L_93:


//--------------------- .nv.callgraph             --------------------------
	.section	.nv.callgraph,"",@"SHT_CUDA_CALLGRAPH"
	.align	4
	.sectionentsize	8
	.align		4
        /*0000*/ 	.word	0x00000000
	.align		4
        /*0004*/ 	.word	0xffffffff
	.align		4
        /*0008*/ 	.word	index@(_Z12checkGeneralPiS_PfiiiifddfS0_)
	.align		4
        /*000c*/ 	.word	index@(vprintf)
	.align		4
        /*0010*/ 	.word	0x00000000
	.align		4
        /*0014*/ 	.word	0xfffffffe
	.align		4
        /*0018*/ 	.word	0x00000000
	.align		4
        /*001c*/ 	.word	0xfffffffd
	.align		4
        /*0020*/ 	.word	0x00000000
	.align		4
        /*0024*/ 	.word	0xfffffffc


//--------------------- .nv.constant4             --------------------------
	.section	.nv.constant4,"a",@progbits
	.align	8
	.align		8
.nv.constant4:
        /*0000*/ 	.dword	$str
	.align		8
        /*0008*/ 	.dword	__cudart_i2opi_f
	.align		8
        /*0010*/ 	.dword	vprintf


//--------------------- .text._Z6colsumPfii       --------------------------
	.section	.text._Z6colsumPfii,"ax",@progbits
	.align	128
        .global         _Z6colsumPfii
        .type           _Z6colsumPfii,@function
        .size           _Z6colsumPfii,(.L_x_135 - _Z6colsumPfii)
        .other          _Z6colsumPfii,@"STO_CUDA_ENTRY STV_DEFAULT"
_Z6colsumPfii:
.text._Z6colsumPfii:
[----:B------:R-:W-:Y:S01]  /*0000*/  LDC R1, c[0x0][0x37c] ;  /* 0x0000df00ff017b82 */ /* 0x000fe20000000800 */
[----:B------:R-:W0:Y:S07]  /*0010*/  S2R R0, SR_CTAID.X ;  /* 0x0000000000007919 */ /* 0x000e2e0000002500 */
[----:B------:R-:W1:Y:S01]  /*0020*/  LDC.64 R2, c[0x0][0x388] ;  /* 0x0000e200ff027b82 */ /* 0x000e620000000a00 */
[----:B------:R-:W0:Y:S01]  /*0030*/  S2R R5, SR_TID.X ;  /* 0x0000000000057919 */ /* 0x000e220000002100 */
[----:B-1----:R-:W-:-:S02]  /*0040*/  ISETP.GE.AND P0, PT, R2, 0x2, PT ;  /* 0x000000020200780c */ /* 0x002fc40003f06270 */
[----:B0-----:R-:W-:-:S04]  /*0050*/  LEA R0, R0, R5, 0x8 ;  /* 0x0000000500007211 */ /* 0x001fc800078e40ff */
[----:B------:R-:W-:-:S13]  /*0060*/  ISETP.GE.OR P0, PT, R0, R3, !P0 ;  /* 0x000000030000720c */ /* 0x000fda0004706670 */
[----:B------:R-:W-:Y:S05]  /*0070*/  @P0 EXIT ;  /* 0x000000000000094d */ /* 0x000fea0003800000 */
[C---:B------:R-:W-:Y:S01]  /*0080*/  IADD3 R4, PT, PT, R2.reuse, -0x2, RZ ;  /* 0xfffffffe02047810 */ /* 0x040fe20007ffe0ff */
[----:B------:R-:W0:Y:S01]  /*0090*/  LDCU.64 UR6, c[0x0][0x358] ;  /* 0x00006b00ff0677ac */ /* 0x000e220008000a00 */
[----:B------:R-:W-:Y:S02]  /*00a0*/  IADD3 R2, PT, PT, R2, -0x1, RZ ;  /* 0xffffffff02027810 */ /* 0x000fe40007ffe0ff */
[----:B------:R-:W-:Y:S01]  /*00b0*/  ISETP.GE.U32.AND P0, PT, R4, 0x7, PT ;  /* 0x000000070400780c */ /* 0x000fe20003f06070 */
[----:B------:R-:W-:Y:S01]  /*00c0*/  UMOV UR4, 0x1 ;  /* 0x0000000100047882 */ /* 0x000fe20000000000 */
[----:B------:R-:W-:-:S11]  /*00d0*/  LOP3.LUT R14, R2, 0x7, RZ, 0xc0, !PT ;  /* 0x00000007020e7812 */ /* 0x000fd600078ec0ff */
[----:B------:R-:W-:Y:S05]  /*00e0*/  @!P0 BRA `(.L_x_0) ;  /* 0x0000000000b48947 */ /* 0x000fea0003800000 */
[----:B------:R-:W-:Y:S01]  /*00f0*/  LOP3.LUT R5, R2, 0xfffffff8, RZ, 0xc0, !PT ;  /* 0xfffffff802057812 */ /* 0x000fe200078ec0ff */
[----:B------:R-:W-:Y:S01]  /*0100*/  UMOV UR4, URZ ;  /* 0x000000ff00047c82 */ /* 0x000fe20008000000 */
[----:B------:R-:W-:Y:S02]  /*0110*/  MOV R4, R0 ;  /* 0x0000000000047202 */ /* 0x000fe40000000f00 */
[----:B------:R-:W-:-:S07]  /*0120*/  IADD3 R5, PT, PT, -R5, RZ, RZ ;  /* 0x000000ff05057210 */ /* 0x000fce0007ffe1ff */
.L_x_1:
[----:B-1----:R-:W1:Y:S02]  /*0130*/  LDC.64 R6, c[0x0][0x380] ;  /* 0x0000e000ff067b82 */ /* 0x002e640000000a00 */
[----:B-1----:R-:W-:-:S04]  /*0140*/  IMAD.WIDE R6, R4, 0x4, R6 ;  /* 0x0000000404067825 */ /* 0x002fc800078e0206 */
[C---:B------:R-:W-:Y:S02]  /*0150*/  IMAD.WIDE R8, R3.reuse, 0x4, R6 ;  /* 0x0000000403087825 */ /* 0x040fe400078e0206 */
[----:B0-----:R-:W2:Y:S04]  /*0160*/  LDG.E R6, desc[UR6][R6.64] ;  /* 0x0000000606067981 */ /* 0x001ea8000c1e1900 */
[----:B------:R-:W2:Y:S02]  /*0170*/  LDG.E R11, desc[UR6][R8.64] ;  /* 0x00000006080b7981 */ /* 0x000ea4000c1e1900 */
[----:B--2---:R-:W-:Y:S01]  /*0180*/  FADD R15, R6, R11 ;  /* 0x0000000b060f7221 */ /* 0x004fe20000000000 */
[----:B------:R-:W-:-:S04]  /*0190*/  IMAD.WIDE R10, R3, 0x4, R8 ;  /* 0x00000004030a7825 */ /* 0x000fc800078e0208 */
[----:B------:R0:W-:Y:S04]  /*01a0*/  STG.E desc[UR6][R8.64], R15 ;  /* 0x0000000f08007986 */ /* 0x0001e8000c101906 */
[----:B------:R-:W2:Y:S02]  /*01b0*/  LDG.E R12, desc[UR6][R10.64] ;  /* 0x000000060a0c7981 */ /* 0x000ea4000c1e1900 */
[----:B--2---:R-:W-:Y:S01]  /*01c0*/  FADD R17, R15, R12 ;  /* 0x0000000c0f117221 */ /* 0x004fe20000000000 */
[----:B------:R-:W-:-:S04]  /*01d0*/  IMAD.WIDE R12, R3, 0x4, R10 ;  /* 0x00000004030c7825 */ /* 0x000fc800078e020a */
[----:B------:R1:W-:Y:S04]  /*01e0*/  STG.E desc[UR6][R10.64], R17 ;  /* 0x000000110a007986 */ /* 0x0003e8000c101906 */
[----:B------:R-:W2:Y:S01]  /*01f0*/  LDG.E R16, desc[UR6][R12.64] ;  /* 0x000000060c107981 */ /* 0x000ea2000c1e1900 */
[----:B------:R-:W-:-:S04]  /*0200*/  IMAD.WIDE R6, R3, 0x4, R12 ;  /* 0x0000000403067825 */ /* 0x000fc800078e020c */
[----:B--2---:R-:W-:-:S05]  /*0210*/  FADD R19, R17, R16 ;  /* 0x0000001011137221 */ /* 0x004fca0000000000 */
[----:B------:R2:W-:Y:S04]  /*0220*/  STG.E desc[UR6][R12.64], R19 ;  /* 0x000000130c007986 */ /* 0x0005e8000c101906 */
[----:B------:R-:W3:Y:S01]  /*0230*/  LDG.E R16, desc[UR6][R6.64] ;  /* 0x0000000606107981 */ /* 0x000ee2000c1e1900 */
[----:B0-----:R-:W-:-:S04]  /*0240*/  IMAD.WIDE R8, R3, 0x4, R6 ;  /* 0x0000000403087825 */ /* 0x001fc800078e0206 */
[----:B---3--:R-:W-:-:S05]  /*0250*/  FADD R21, R19, R16 ;  /* 0x0000001013157221 */ /* 0x008fca0000000000 */
[----:B------:R0:W-:Y:S04]  /*0260*/  STG.E desc[UR6][R6.64], R21 ;  /* 0x0000001506007986 */ /* 0x0001e8000c101906 */
[----:B------:R-:W3:Y:S01]  /*0270*/  LDG.E R16, desc[UR6][R8.64] ;  /* 0x0000000608107981 */ /* 0x000ee2000c1e1900 */
[----:B-1----:R-:W-:-:S04]  /*0280*/  IMAD.WIDE R10, R3, 0x4, R8 ;  /* 0x00000004030a7825 */ /* 0x002fc800078e0208 */
[----:B---3--:R-:W-:-:S05]  /*0290*/  FADD R15, R21, R16 ;  /* 0x00000010150f7221 */ /* 0x008fca0000000000 */
[----:B------:R1:W-:Y:S04]  /*02a0*/  STG.E desc[UR6][R8.64], R15 ;  /* 0x0000000f08007986 */ /* 0x0003e8000c101906 */
[----:B------:R-:W3:Y:S01]  /*02b0*/  LDG.E R16, desc[UR6][R10.64] ;  /* 0x000000060a107981 */ /* 0x000ee2000c1e1900 */
[----:B--2---:R-:W-:-:S04]  /*02c0*/  IMAD.WIDE R12, R3, 0x4, R10 ;  /* 0x00000004030c7825 */ /* 0x004fc800078e020a */
[----:B---3--:R-:W-:-:S05]  /*02d0*/  FADD R17, R15, R16 ;  /* 0x000000100f117221 */ /* 0x008fca0000000000 */
[----:B------:R1:W-:Y:S04]  /*02e0*/  STG.E desc[UR6][R10.64], R17 ;  /* 0x000000110a007986 */ /* 0x0003e8000c101906 */
[----:B------:R-:W2:Y:S01]  /*02f0*/  LDG.E R16, desc[UR6][R12.64] ;  /* 0x000000060c107981 */ /* 0x000ea2000c1e1900 */
[----:B0-----:R-:W-:Y:S01]  /*0300*/  IMAD.WIDE R6, R3, 0x4, R12 ;  /* 0x0000000403067825 */ /* 0x001fe200078e020c */
[----:B------:R-:W-:-:S03]  /*0310*/  IADD3 R5, PT, PT, R5, 0x8, RZ ;  /* 0x0000000805057810 */ /* 0x000fc60007ffe0ff */
[----:B--2---:R-:W-:-:S05]  /*0320*/  FADD R19, R17, R16 ;  /* 0x0000001011137221 */ /* 0x004fca0000000000 */
[----:B------:R1:W-:Y:S04]  /*0330*/  STG.E desc[UR6][R12.64], R19 ;  /* 0x000000130c007986 */ /* 0x0003e8000c101906 */
[----:B------:R-:W2:Y:S01]  /*0340*/  LDG.E R16, desc[UR6][R6.64] ;  /* 0x0000000606107981 */ /* 0x000ea2000c1e1900 */
[----:B------:R-:W-:Y:S01]  /*0350*/  ISETP.NE.AND P0, PT, R5, RZ, PT ;  /* 0x000000ff0500720c */ /* 0x000fe20003f05270 */
[----:B------:R-:W-:Y:S01]  /*0360*/  UIADD3 UR4, UPT, UPT, UR4, 0x8, URZ ;  /* 0x0000000804047890 */ /* 0x000fe2000fffe0ff */
[----:B------:R-:W-:Y:S01]  /*0370*/  LEA R4, R3, R4, 0x3 ;  /* 0x0000000403047211 */ /* 0x000fe200078e18ff */
[----:B--2---:R-:W-:-:S05]  /*0380*/  FADD R21, R19, R16 ;  /* 0x0000001013157221 */ /* 0x004fca0000000000 */
[----:B------:R1:W-:Y:S05]  /*0390*/  STG.E desc[UR6][R6.64], R21 ;  /* 0x0000001506007986 */ /* 0x0003ea000c101906 */
[----:B------:R-:W-:Y:S05]  /*03a0*/  @P0 BRA `(.L_x_1) ;  /* 0xfffffffc00600947 */ /* 0x000fea000383ffff */
[----:B------:R-:W-:-:S12]  /*03b0*/  UIADD3 UR4, UPT, UPT, UR4, 0x1, URZ ;  /* 0x0000000104047890 */ /* 0x000fd8000fffe0ff */
.L_x_0:
[----:B------:R-:W-:-:S13]  /*03c0*/  ISETP.NE.AND P0, PT, R14, RZ, PT ;  /* 0x000000ff0e00720c */ /* 0x000fda0003f05270 */
[----:B0-----:R-:W-:Y:S05]  /*03d0*/  @!P0 EXIT ;  /* 0x000000000000894d */ /* 0x001fea0003800000 */
[----:B------:R-:W-:Y:S02]  /*03e0*/  ISETP.GE.U32.AND P0, PT, R14, 0x4, PT ;  /* 0x000000040e00780c */ /* 0x000fe40003f06070 */
[----:B------:R-:W-:-:S04]  /*03f0*/  LOP3.LUT R16, R2, 0x3, RZ, 0xc0, !PT ;  /* 0x0000000302107812 */ /* 0x000fc800078ec0ff */
[----:B------:R-:W-:-:S07]  /*0400*/  ISETP.NE.AND P1, PT, R16, RZ, PT ;  /* 0x000000ff1000720c */ /* 0x000fce0003f25270 */
[----:B------:R-:W-:Y:S06]  /*0410*/  @!P0 BRA `(.L_x_2) ;  /* 0x0000000000588947 */ /* 0x000fec0003800000 */
[----:B------:R-:W0:Y:S01]  /*0420*/  LDC.64 R4, c[0x0][0x380] ;  /* 0x0000e000ff047b82 */ /* 0x000e220000000a00 */
[----:B------:R-:W-:-:S06]  /*0430*/  UIADD3 UR5, UPT, UPT, UR4, -0x1, URZ ;  /* 0xffffffff04057890 */ /* 0x000fcc000fffe0ff */
[----:B-1----:R-:W-:-:S04]  /*0440*/  IMAD R7, R3, UR5, R0 ;  /* 0x0000000503077c24 */ /* 0x002fc8000f8e0200 */
[----:B0-----:R-:W-:-:S04]  /*0450*/  IMAD.WIDE R4, R7, 0x4, R4 ;  /* 0x0000000407047825 */ /* 0x001fc800078e0204 */
[C---:B------:R-:W-:Y:S02]  /*0460*/  IMAD.WIDE R6, R3.reuse, 0x4, R4 ;  /* 0x0000000403067825 */ /* 0x040fe400078e0204 */
[----:B------:R-:W2:Y:S04]  /*0470*/  LDG.E R4, desc[UR6][R4.64] ;  /* 0x0000000604047981 */ /* 0x000ea8000c1e1900 */
        /* <DEDUP_REMOVED lines=12> */
[----:B------:R-:W2:Y:S01]  /*0540*/  LDG.E R12, desc[UR6][R4.64] ;  /* 0x00000006040c7981 */ /* 0x000ea2000c1e1900 */
[----:B------:R-:W-:Y:S01]  /*0550*/  UIADD3 UR4, UPT, UPT, UR4, 0x4, URZ ;  /* 0x0000000404047890 */ /* 0x000fe2000fffe0ff */
[----:B--2---:R-:W-:-:S05]  /*0560*/  FADD R19, R17, R12 ;  /* 0x0000000c11137221 */ /* 0x004fca0000000000 */
[----:B------:R0:W-:Y:S06]  /*0570*/  STG.E desc[UR6][R4.64], R19 ;  /* 0x0000001304007986 */ /* 0x0001ec000c101906 */
.L_x_2:
[----:B------:R-:W-:Y:S05]  /*0580*/  @!P1 EXIT ;  /* 0x000000000000994d */ /* 0x000fea0003800000 */
[----:B------:R-:W-:Y:S02]  /*0590*/  ISETP.NE.AND P0, PT, R16, 0x1, PT ;  /* 0x000000011000780c */ /* 0x000fe40003f05270 */
[----:B------:R-:W-:-:S04]  /*05a0*/  LOP3.LUT R2, R2, 0x1, RZ, 0xc0, !PT ;  /* 0x0000000102027812 */ /* 0x000fc800078ec0ff */
[----:B------:R-:W-:-:S07]  /*05b0*/  ISETP.NE.U32.AND P1, PT, R2, 0x1, PT ;  /* 0x000000010200780c */ /* 0x000fce0003f25070 */
[----:B------:R-:W-:Y:S06]  /*05c0*/  @!P0 BRA `(.L_x_3) ;  /* 0x0000000000388947 */ /* 0x000fec0003800000 */
[----:B0-----:R-:W0:Y:S01]  /*05d0*/  LDC.64 R4, c[0x0][0x380] ;  /* 0x0000e000ff047b82 */ /* 0x001e220000000a00 */
        /* <DEDUP_REMOVED lines=9> */
[----:B------:R-:W3:Y:S01]  /*0670*/  LDG.E R2, desc[UR6][R8.64] ;  /* 0x0000000608027981 */ /* 0x000ee2000c1e1900 */
[----:B------:R-:W-:Y:S01]  /*0680*/  UIADD3 UR4, UPT, UPT, UR4, 0x2, URZ ;  /* 0x0000000204047890 */ /* 0x000fe2000fffe0ff */
[----:B---3--:R-:W-:-:S05]  /*0690*/  FADD R13, R11, R2 ;  /* 0x000000020b0d7221 */ /* 0x008fca0000000000 */
[----:B------:R2:W-:Y:S06]  /*06a0*/  STG.E desc[UR6][R8.64], R13 ;  /* 0x0000000d08007986 */ /* 0x0005ec000c101906 */
.L_x_3:
[----:B------:R-:W-:Y:S05]  /*06b0*/  @P1 EXIT ;  /* 0x000000000000194d */ /* 0x000fea0003800000 */
[----:B0-----:R-:W0:Y:S01]  /*06c0*/  LDC.64 R4, c[0x0][0x380] ;  /* 0x0000e000ff047b82 */ /* 0x001e220000000a00 */
[----:B------:R-:W-:-:S06]  /*06d0*/  UIADD3 UR4, UPT, UPT, UR4, -0x1, URZ ;  /* 0xffffffff04047890 */ /* 0x000fcc000fffe0ff */
[----:B-12---:R-:W-:-:S04]  /*06e0*/  IMAD R7, R3, UR4, R0 ;  /* 0x0000000403077c24 */ /* 0x006fc8000f8e0200 */
[----:B0-----:R-:W-:-:S04]  /*06f0*/  IMAD.WIDE R4, R7, 0x4, R4 ;  /* 0x0000000407047825 */ /* 0x001fc800078e0204 */
[----:B------:R-:W-:Y:S02]  /*0700*/  IMAD.WIDE R2, R3, 0x4, R4 ;  /* 0x0000000403027825 */ /* 0x000fe400078e0204 */
[----:B------:R-:W2:Y:S04]  /*0710*/  LDG.E R4, desc[UR6][R4.64] ;  /* 0x0000000604047981 */ /* 0x000ea8000c1e1900 */
[----:B------:R-:W2:Y:S02]  /*0720*/  LDG.E R7, desc[UR6][R2.64] ;  /* 0x0000000602077981 */ /* 0x000ea4000c1e1900 */
[----:B--2---:R-:W-:-:S05]  /*0730*/  FADD R7, R4, R7 ;  /* 0x0000000704077221 */ /* 0x004fca0000000000 */
[----:B------:R-:W-:Y:S01]  /*0740*/  STG.E desc[UR6][R2.64], R7 ;  /* 0x0000000702007986 */ /* 0x000fe2000c101906 */
[----:B------:R-:W-:Y:S05]  /*0750*/  EXIT ;  /* 0x000000000000794d */ /* 0x000fea0003800000 */
.L_x_4:
[----:B------:R-:W-:-:S00]  /*0760*/  BRA `(.L_x_4) ;  /* 0xfffffffc00fc7947 */ /* 0x000fc0000383ffff */
[----:B------:R-:W-:-:S00]  /*0770*/  NOP ;  /* 0x0000000000007918 */ /* 0x000fc00000000000 */
        /* <DEDUP_REMOVED lines=8> */
.L_x_135:


//--------------------- .text._Z6rowsumPfii       --------------------------
	.section	.text._Z6rowsumPfii,"ax",@progbits
	.align	128
        .global         _Z6rowsumPfii
        .type           _Z6rowsumPfii,@function
        .size           _Z6rowsumPfii,(.L_x_136 - _Z6rowsumPfii)
        .other          _Z6rowsumPfii,@"STO_CUDA_ENTRY STV_DEFAULT"
_Z6rowsumPfii:
.text._Z6rowsumPfii:
        /* <DEDUP_REMOVED lines=10> */
[----:B------:R-:W-:Y:S01]  /*00a0*/  IADD3 R4, PT, PT, R5, -0x1, RZ ;  /* 0xffffffff05047810 */ /* 0x000fe20007ffe0ff */
[----:B------:R-:W-:Y:S01]  /*00b0*/  IMAD R0, R0, R5, RZ ;  /* 0x0000000500007224 */ /* 0x000fe200078e02ff */
[----:B------:R-:W-:Y:S01]  /*00c0*/  ISETP.GE.U32.AND P0, PT, R2, 0xf, PT ;  /* 0x0000000f0200780c */ /* 0x000fe20003f06070 */
[----:B------:R-:W-:Y:S01]  /*00d0*/  UMOV UR4, 0x1 ;  /* 0x0000000100047882 */ /* 0x000fe20000000000 */
[----:B------:R-:W-:-:S11]  /*00e0*/  LOP3.LUT R20, R4, 0xf, RZ, 0xc0, !PT ;  /* 0x0000000f04147812 */ /* 0x000fd600078ec0ff */
[----:B------:R-:W-:Y:S05]  /*00f0*/  @!P0 BRA `(.L_x_5) ;  /* 0x0000000400048947 */ /* 0x000fea0003800000 */
[----:B------:R-:W1:Y:S01]  /*0100*/  LDCU.64 UR6, c[0x0][0x380] ;  /* 0x00007000ff0677ac */ /* 0x000e620008000a00 */
[----:B------:R-:W-:Y:S02]  /*0110*/  LOP3.LUT R6, R4, 0xfffffff0, RZ, 0xc0, !PT ;  /* 0xfffffff004067812 */ /* 0x000fe400078ec0ff */
[----:B------:R-:W-:Y:S01]  /*0120*/  IADD3 R5, PT, PT, R0, 0x1, RZ ;  /* 0x0000000100057810 */ /* 0x000fe20007ffe0ff */
[----:B------:R-:W-:Y:S01]  /*0130*/  UMOV UR4, URZ ;  /* 0x000000ff00047c82 */ /* 0x000fe20008000000 */
[----:B------:R-:W-:Y:S01]  /*0140*/  IADD3 R6, PT, PT, -R6, RZ, RZ ;  /* 0x000000ff06067210 */ /* 0x000fe20007ffe1ff */
[----:B-1----:R-:W-:-:S04]  /*0150*/  UIADD3 UR5, UP0, UPT, UR6, 0x1c, URZ ;  /* 0x0000001c06057890 */ /* 0x002fc8000ff1e0ff */
[----:B------:R-:W-:-:S12]  /*0160*/  UIADD3.X UR6, UPT, UPT, URZ, UR7, URZ, UP0, !UPT ;  /* 0x00000007ff067290 */ /* 0x000fd800087fe4ff */
.L_x_6:
[----:B-1----:R-:W-:Y:S02]  /*0170*/  MOV R2, UR5 ;  /* 0x0000000500027c02 */ /* 0x002fe40008000f00 */
[----:B------:R-:W-:-:S03]  /*0180*/  MOV R3, UR6 ;  /* 0x0000000600037c02 */ /* 0x000fc60008000f00 */
[----:B------:R-:W-:-:S05]  /*0190*/  IMAD.WIDE R2, R5, 0x4, R2 ;  /* 0x0000000405027825 */ /* 0x000fca00078e0202 */
[----:B0-----:R-:W2:Y:S04]  /*01a0*/  LDG.E R17, desc[UR8][R2.64+-0x20] ;  /* 0xffffe00802117981 */ /* 0x001ea8000c1e1900 */
[----:B------:R-:W2:Y:S04]  /*01b0*/  LDG.E R18, desc[UR8][R2.64+-0x1c] ;  /* 0xffffe40802127981 */ /* 0x000ea8000c1e1900 */
[----:B------:R-:W3:Y:S04]  /*01c0*/  LDG.E R22, desc[UR8][R2.64+-0x18] ;  /* 0xffffe80802167981 */ /* 0x000ee8000c1e1900 */
[----:B------:R-:W4:Y:S04]  /*01d0*/  LDG.E R24, desc[UR8][R2.64+-0x14] ;  /* 0xffffec0802187981 */ /* 0x000f28000c1e1900 */
[----:B------:R-:W5:Y:S04]  /*01e0*/  LDG.E R26, desc[UR8][R2.64+-0x10] ;  /* 0xfffff008021a7981 */ /* 0x000f68000c1e1900 */
        /* <DEDUP_REMOVED lines=11> */
[----:B------:R-:W5:Y:S01]  /*02a0*/  LDG.E R15, desc[UR8][R2.64+0x20] ;  /* 0x00002008020f7981 */ /* 0x000f62000c1e1900 */
[----:B------:R-:W-:Y:S01]  /*02b0*/  IADD3 R6, PT, PT, R6, 0x10, RZ ;  /* 0x0000001006067810 */ /* 0x000fe20007ffe0ff */
[----:B------:R-:W-:Y:S01]  /*02c0*/  UIADD3 UR4, UPT, UPT, UR4, 0x10, URZ ;  /* 0x0000001004047890 */ /* 0x000fe2000fffe0ff */
[----:B------:R-:W-:-:S02]  /*02d0*/  IADD3 R5, PT, PT, R5, 0x10, RZ ;  /* 0x0000001005057810 */ /* 0x000fc40007ffe0ff */
[----:B------:R-:W-:Y:S01]  /*02e0*/  ISETP.NE.AND P0, PT, R6, RZ, PT ;  /* 0x000000ff0600720c */ /* 0x000fe20003f05270 */
[----:B--2---:R-:W-:-:S04]  /*02f0*/  FADD R17, R17, R18 ;  /* 0x0000001211117221 */ /* 0x004fc80000000000 */
[----:B---3--:R-:W-:Y:S01]  /*0300*/  FADD R19, R17, R22 ;  /* 0x0000001611137221 */ /* 0x008fe20000000000 */
[----:B------:R1:W-:Y:S03]  /*0310*/  STG.E desc[UR8][R2.64+-0x1c], R17 ;  /* 0xffffe41102007986 */ /* 0x0003e6000c101908 */
[----:B----4-:R-:W-:Y:S01]  /*0320*/  FADD R21, R19, R24 ;  /* 0x0000001813157221 */ /* 0x010fe20000000000 */
[----:B------:R1:W-:Y:S03]  /*0330*/  STG.E desc[UR8][R2.64+-0x18], R19 ;  /* 0xffffe81302007986 */ /* 0x0003e6000c101908 */
[----:B-----5:R-:W-:Y:S01]  /*0340*/  FADD R23, R21, R26 ;  /* 0x0000001a15177221 */ /* 0x020fe20000000000 */
[----:B------:R1:W-:Y:S03]  /*0350*/  STG.E desc[UR8][R2.64+-0x14], R21 ;  /* 0xffffec1502007986 */ /* 0x0003e6000c101908 */
[----:B------:R-:W-:Y:S01]  /*0360*/  FADD R25, R23, R28 ;  /* 0x0000001c17197221 */ /* 0x000fe20000000000 */
        /* <DEDUP_REMOVED lines=22> */
[----:B------:R1:W-:Y:S04]  /*04d0*/  STG.E desc[UR8][R2.64+0x1c], R14 ;  /* 0x00001c0e02007986 */ /* 0x0003e8000c101908 */
[----:B------:R1:W-:Y:S01]  /*04e0*/  STG.E desc[UR8][R2.64+0x20], R15 ;  /* 0x0000200f02007986 */ /* 0x0003e2000c101908 */
[----:B------:R-:W-:Y:S05]  /*04f0*/  @P0 BRA `(.L_x_6) ;  /* 0xfffffffc001c0947 */ /* 0x000fea000383ffff */
[----:B------:R-:W-:-:S12]  /*0500*/  UIADD3 UR4, UPT, UPT, UR4, 0x1, URZ ;  /* 0x0000000104047890 */ /* 0x000fd8000fffe0ff */
.L_x_5:
[----:B------:R-:W-:-:S13]  /*0510*/  ISETP.NE.AND P0, PT, R20, RZ, PT ;  /* 0x000000ff1400720c */ /* 0x000fda0003f05270 */
[----:B0-----:R-:W-:Y:S05]  /*0520*/  @!P0 EXIT ;  /* 0x000000000000894d */ /* 0x001fea0003800000 */
[----:B------:R-:W-:Y:S02]  /*0530*/  ISETP.GE.U32.AND P1, PT, R20, 0x8, PT ;  /* 0x000000081400780c */ /* 0x000fe40003f26070 */
[----:B-1----:R-:W-:-:S04]  /*0540*/  LOP3.LUT R19, R4, 0x7, RZ, 0xc0, !PT ;  /* 0x0000000704137812 */ /* 0x002fc800078ec0ff */
[----:B------:R-:W-:-:S07]  /*0550*/  ISETP.NE.AND P0, PT, R19, RZ, PT ;  /* 0x000000ff1300720c */ /* 0x000fce0003f05270 */
[----:B------:R-:W-:Y:S06]  /*0560*/  @!P1 BRA `(.L_x_7) ;  /* 0x00000000008c9947 */ /* 0x000fec0003800000 */
[----:B------:R-:W0:Y:S01]  /*0570*/  LDC.64 R6, c[0x0][0x380] ;  /* 0x0000e000ff067b82 */ /* 0x000e220000000a00 */
[----:B------:R-:W-:Y:S01]  /*0580*/  IADD3 R3, PT, PT, R0, UR4, RZ ;  /* 0x0000000400037c10 */ /* 0x000fe2000fffe0ff */
[----:B------:R-:W1:Y:S04]  /*0590*/  LDCU.64 UR6, c[0x0][0x380] ;  /* 0x00007000ff0677ac */ /* 0x000e680008000a00 */
[----:B0-----:R-:W-:-:S05]  /*05a0*/  IMAD.WIDE R6, R3, 0x4, R6 ;  /* 0x0000000403067825 */ /* 0x001fca00078e0206 */
[----:B------:R-:W2:Y:S04]  /*05b0*/  LDG.E R5, desc[UR8][R6.64+-0x4] ;  /* 0xfffffc0806057981 */ /* 0x000ea8000c1e1900 */
[----:B------:R-:W2:Y:S01]  /*05c0*/  LDG.E R8, desc[UR8][R6.64] ;  /* 0x0000000806087981 */ /* 0x000ea2000c1e1900 */
[----:B------:R-:W-:Y:S02]  /*05d0*/  USHF.R.S32.HI UR5, URZ, 0x1f, UR4 ;  /* 0x0000001fff057899 */ /* 0x000fe40008011404 */
[----:B------:R-:W-:-:S04]  /*05e0*/  IADD3 R3, P1, PT, R0, UR4, RZ ;  /* 0x0000000400037c10 */ /* 0x000fc8000ff3e0ff */
[----:B------:R-:W-:Y:S02]  /*05f0*/  LEA.HI.X.SX32 R10, R0, UR5, 0x1, P1 ;  /* 0x00000005000a7c11 */ /* 0x000fe400088f0eff */
[----:B-1----:R-:W-:-:S04]  /*0600*/  LEA R2, P1, R3, UR6, 0x2 ;  /* 0x0000000603027c11 */ /* 0x002fc8000f8210ff */
[----:B------:R-:W-:Y:S01]  /*0610*/  LEA.HI.X R3, R3, UR7, R10, 0x2, P1 ;  /* 0x0000000703037c11 */ /* 0x000fe200088f140a */
[----:B--2---:R-:W-:-:S05]  /*0620*/  FADD R5, R5, R8 ;  /* 0x0000000805057221 */ /* 0x004fca0000000000 */
[----:B------:R0:W-:Y:S04]  /*0630*/  STG.E desc[UR8][R6.64], R5 ;  /* 0x0000000506007986 */ /* 0x0001e8000c101908 */
[----:B------:R-:W2:Y:S04]  /*0640*/  LDG.E R8, desc[UR8][R2.64+0x4] ;  /* 0x0000040802087981 */ /* 0x000ea8000c1e1900 */
[----:B------:R-:W3:Y:S04]  /*0650*/  LDG.E R10, desc[UR8][R2.64+0x8] ;  /* 0x00000808020a7981 */ /* 0x000ee8000c1e1900 */
[----:B------:R-:W4:Y:S04]  /*0660*/  LDG.E R12, desc[UR8][R2.64+0xc] ;  /* 0x00000c08020c7981 */ /* 0x000f28000c1e1900 */
[----:B------:R-:W0:Y:S04]  /*0670*/  LDG.E R14, desc[UR8][R2.64+0x10] ;  /* 0x00001008020e7981 */ /* 0x000e28000c1e1900 */
[----:B------:R-:W5:Y:S04]  /*0680*/  LDG.E R16, desc[UR8][R2.64+0x14] ;  /* 0x0000140802107981 */ /* 0x000f68000c1e1900 */
[----:B------:R-:W5:Y:S04]  /*0690*/  LDG.E R18, desc[UR8][R2.64+0x18] ;  /* 0x0000180802127981 */ /* 0x000f68000c1e1900 */
[----:B------:R-:W5:Y:S01]  /*06a0*/  LDG.E R20, desc[UR8][R2.64+0x1c] ;  /* 0x00001c0802147981 */ /* 0x000f62000c1e1900 */
[----:B------:R-:W-:Y:S01]  /*06b0*/  UIADD3 UR4, UPT, UPT, UR4, 0x8, URZ ;  /* 0x0000000804047890 */ /* 0x000fe2000fffe0ff */
[----:B--2---:R-:W-:-:S04]  /*06c0*/  FADD R9, R5, R8 ;  /* 0x0000000805097221 */ /* 0x004fc80000000000 */
[----:B---3--:R-:W-:Y:S01]  /*06d0*/  FADD R11, R9, R10 ;  /* 0x0000000a090b7221 */ /* 0x008fe20000000000 */
[----:B------:R1:W-:Y:S03]  /*06e0*/  STG.E desc[UR8][R2.64+0x4], R9 ;  /* 0x0000040902007986 */ /* 0x0003e6000c101908 */
[----:B----4-:R-:W-:Y:S01]  /*06f0*/  FADD R13, R11, R12 ;  /* 0x0000000c0b0d7221 */ /* 0x010fe20000000000 */
[----:B------:R1:W-:Y:S03]  /*0700*/  STG.E desc[UR8][R2.64+0x8], R11 ;  /* 0x0000080b02007986 */ /* 0x0003e6000c101908 */
[----:B0-----:R-:W-:Y:S01]  /*0710*/  FADD R5, R13, R14 ;  /* 0x0000000e0d057221 */ /* 0x001fe20000000000 */
[----:B------:R1:W-:Y:S03]  /*0720*/  STG.E desc[UR8][R2.64+0xc], R13 ;  /* 0x00000c0d02007986 */ /* 0x0003e6000c101908 */
[----:B-----5:R-:W-:Y:S01]  /*0730*/  FADD R7, R5, R16 ;  /* 0x0000001005077221 */ /* 0x020fe20000000000 */
[----:B------:R1:W-:Y:S03]  /*0740*/  STG.E desc[UR8][R2.64+0x10], R5 ;  /* 0x0000100502007986 */ /* 0x0003e6000c101908 */
[----:B------:R-:W-:Y:S01]  /*0750*/  FADD R15, R7, R18 ;  /* 0x00000012070f7221 */ /* 0x000fe20000000000 */
[----:B------:R1:W-:Y:S03]  /*0760*/  STG.E desc[UR8][R2.64+0x14], R7 ;  /* 0x0000140702007986 */ /* 0x0003e6000c101908 */
[----:B------:R-:W-:Y:S01]  /*0770*/  FADD R17, R15, R20 ;  /* 0x000000140f117221 */ /* 0x000fe20000000000 */
[----:B------:R1:W-:Y:S04]  /*0780*/  STG.E desc[UR8][R2.64+0x18], R15 ;  /* 0x0000180f02007986 */ /* 0x0003e8000c101908 */
[----:B------:R1:W-:Y:S02]  /*0790*/  STG.E desc[UR8][R2.64+0x1c], R17 ;  /* 0x00001c1102007986 */ /* 0x0003e4000c101908 */
.L_x_7:
[----:B------:R-:W-:Y:S05]  /*07a0*/  @!P0 EXIT ;  /* 0x000000000000894d */ /* 0x000fea0003800000 */
[----:B------:R-:W-:Y:S02]  /*07b0*/  ISETP.GE.U32.AND P1, PT, R19, 0x4, PT ;  /* 0x000000041300780c */ /* 0x000fe40003f26070 */
[----:B------:R-:W-:-:S04]  /*07c0*/  LOP3.LUT R6, R4, 0x3, RZ, 0xc0, !PT ;  /* 0x0000000304067812 */ /* 0x000fc800078ec0ff */
[----:B------:R-:W-:-:S07]  /*07d0*/  ISETP.NE.AND P0, PT, R6, RZ, PT ;  /* 0x000000ff0600720c */ /* 0x000fce0003f05270 */
[----:B------:R-:W-:Y:S06]  /*07e0*/  @!P1 BRA `(.L_x_8) ;  /* 0x00000000005c9947 */ /* 0x000fec0003800000 */
[----:B-1----:R-:W0:Y:S01]  /*07f0*/  LDC.64 R2, c[0x0][0x380] ;  /* 0x0000e000ff027b82 */ /* 0x002e220000000a00 */
        /* <DEDUP_REMOVED lines=14> */
[----:B------:R-:W4:Y:S01]  /*08e0*/  LDG.E R12, desc[UR8][R2.64+0xc] ;  /* 0x00000c08020c7981 */ /* 0x000f22000c1e1900 */
[----:B------:R-:W-:Y:S01]  /*08f0*/  UIADD3 UR4, UPT, UPT, UR4, 0x4, URZ ;  /* 0x0000000404047890 */ /* 0x000fe2000fffe0ff */
[----:B--2---:R-:W-:-:S04]  /*0900*/  FADD R9, R7, R8 ;  /* 0x0000000807097221 */ /* 0x004fc80000000000 */
[----:B---3--:R-:W-:Y:S01]  /*0910*/  FADD R11, R9, R10 ;  /* 0x0000000a090b7221 */ /* 0x008fe20000000000 */
[----:B------:R0:W-:Y:S03]  /*0920*/  STG.E desc[UR8][R2.64+0x4], R9 ;  /* 0x0000040902007986 */ /* 0x0001e6000c101908 */
[----:B----4-:R-:W-:Y:S01]  /*0930*/  FADD R13, R11, R12 ;  /* 0x0000000c0b0d7221 */ /* 0x010fe20000000000 */
[----:B------:R0:W-:Y:S04]  /*0940*/  STG.E desc[UR8][R2.64+0x8], R11 ;  /* 0x0000080b02007986 */ /* 0x0001e8000c101908 */
[----:B------:R0:W-:Y:S02]  /*0950*/  STG.E desc[UR8][R2.64+0xc], R13 ;  /* 0x00000c0d02007986 */ /* 0x0001e4000c101908 */
.L_x_8:
[----:B------:R-:W-:Y:S05]  /*0960*/  @!P0 EXIT ;  /* 0x000000000000894d */ /* 0x000fea0003800000 */
[----:B01----:R-:W0:Y:S01]  /*0970*/  LDC.64 R4, c[0x0][0x380] ;  /* 0x0000e000ff047b82 */ /* 0x003e220000000a00 */
[----:B------:R-:W-:Y:S02]  /*0980*/  IADD3 R7, PT, PT, R0, UR4, RZ ;  /* 0x0000000400077c10 */ /* 0x000fe4000fffe0ff */
[----:B------:R-:W-:-:S07]  /*0990*/  IADD3 R6, PT, PT, -R6, RZ, RZ ;  /* 0x000000ff06067210 */ /* 0x000fce0007ffe1ff */
.L_x_9:
[----:B01----:R-:W-:-:S05]  /*09a0*/  IMAD.WIDE R2, R7, 0x4, R4 ;  /* 0x0000000407027825 */ /* 0x003fca00078e0204 */
[----:B------:R-:W2:Y:S04]  /*09b0*/  LDG.E R0, desc[UR8][R2.64+-0x4] ;  /* 0xfffffc0802007981 */ /* 0x000ea8000c1e1900 */
[----:B------:R-:W2:Y:S01]  /*09c0*/  LDG.E R9, desc[UR8][R2.64] ;  /* 0x0000000802097981 */ /* 0x000ea2000c1e1900 */
[----:B------:R-:W-:Y:S02]  /*09d0*/  IADD3 R6, PT, PT, R6, 0x1, RZ ;  /* 0x0000000106067810 */ /* 0x000fe40007ffe0ff */
[----:B------:R-:W-:Y:S02]  /*09e0*/  IADD3 R7, PT, PT, R7, 0x1, RZ ;  /* 0x0000000107077810 */ /* 0x000fe40007ffe0ff */
[----:B------:R-:W-:Y:S01]  /*09f0*/  ISETP.NE.AND P0, PT, R6, RZ, PT ;  /* 0x000000ff0600720c */ /* 0x000fe20003f05270 */
[----:B--2---:R-:W-:-:S05]  /*0a00*/  FADD R9, R0, R9 ;  /* 0x0000000900097221 */ /* 0x004fca0000000000 */
[----:B------:R1:W-:Y:S07]  /*0a10*/  STG.E desc[UR8][R2.64], R9 ;  /* 0x0000000902007986 */ /* 0x0003ee000c101908 */
[----:B------:R-:W-:Y:S05]  /*0a20*/  @P0 BRA `(.L_x_9) ;  /* 0xfffffffc00dc0947 */ /* 0x000fea000383ffff */
[----:B------:R-:W-:Y:S05]  /*0a30*/  EXIT ;  /* 0x000000000000794d */ /* 0x000fea0003800000 */
.L_x_10:
        /* <DEDUP_REMOVED lines=12> */
.L_x_136:


//--------------------- .text._Z12checkGeneralPiS_PfiiiifddfS0_ --------------------------
	.section	.text._Z12checkGeneralPiS_PfiiiifddfS0_,"ax",@progbits
	.align	128
        .global         _Z12checkGeneralPiS_PfiiiifddfS0_
        .type           _Z12checkGeneralPiS_PfiiiifddfS0_,@function
        .size           _Z12checkGeneralPiS_PfiiiifddfS0_,(.L_x_134 - _Z12checkGeneralPiS_PfiiiifddfS0_)
        .other          _Z12checkGeneralPiS_PfiiiifddfS0_,@"STO_CUDA_ENTRY STV_DEFAULT"
_Z12checkGeneralPiS_PfiiiifddfS0_:
.text._Z12checkGeneralPiS_PfiiiifddfS0_:
[----:B------:R-:W0:Y:S08]  /*0000*/  LDC R1, c[0x0][0x37c] ;  /* 0x0000df00ff017b82 */ /* 0x000e300000000800 */
[----:B------:R-:W1:Y:S01]  /*0010*/  LDC R9, c[0x0][0x39c] ;  /* 0x0000e700ff097b82 */ /* 0x000e620000000800 */
[----:B------:R-:W2:Y:S01]  /*0020*/  S2R R4, SR_CTAID.X ;  /* 0x0000000000047919 */ /* 0x000ea20000002500 */
[----:B------:R-:W3:Y:S01]  /*0030*/  LDCU UR4, c[0x0][0x398] ;  /* 0x00007300ff0477ac */ /* 0x000ee20008000800 */
[----:B0-----:R-:W-:Y:S01]  /*0040*/  VIADD R1, R1, 0xffffffd8 ;  /* 0xffffffd801017836 */ /* 0x001fe20000000000 */
[----:B------:R-:W2:Y:S01]  /*0050*/  S2R R5, SR_TID.X ;  /* 0x0000000000057919 */ /* 0x000ea20000002100 */
[----:B------:R-:W0:Y:S03]  /*0060*/  LDCU UR38, c[0x0][0x2fc] ;  /* 0x00005f80ff2677ac */ /* 0x000e260008000800 */
[----:B------:R-:W-:-:S02]  /*0070*/  R2UR UR11, R1 ;  /* 0x00000000010b72ca */ /* 0x000fc400000e0000 */
[----:B-1----:R-:W-:-:S04]  /*0080*/  IABS R7, R9 ;  /* 0x0000000900077213 */ /* 0x002fc80000000000 */
[----:B------:R-:W1:Y:S01]  /*0090*/  I2F.RP R0, R7 ;  /* 0x0000000700007306 */ /* 0x000e620000209400 */
[----:B--2---:R-:W-:-:S07]  /*00a0*/  IMAD R4, R4, 0x100, R5 ;  /* 0x0000010004047824 */ /* 0x004fce00078e0205 */
[----:B-1----:R-:W1:Y:S02]  /*00b0*/  MUFU.RCP R0, R0 ;  /* 0x0000000000007308 */ /* 0x002e640000001000 */
[----:B-1----:R-:W-:Y:S01]  /*00c0*/  VIADD R2, R0, 0xffffffe ;  /* 0x0ffffffe00027836 */ /* 0x002fe20000000000 */
[----:B------:R-:W-:-:S05]  /*00d0*/  IABS R0, R4 ;  /* 0x0000000400007213 */ /* 0x000fca0000000000 */
[----:B------:R1:W2:Y:S02]  /*00e0*/  F2I.FTZ.U32.TRUNC.NTZ R3, R2 ;  /* 0x0000000200037305 */ /* 0x0002a4000021f000 */
[----:B-1----:R-:W-:Y:S02]  /*00f0*/  IMAD.MOV.U32 R2, RZ, RZ, RZ ;  /* 0x000000ffff027224 */ /* 0x002fe400078e00ff */
[----:B--2---:R-:W-:-:S04]  /*0100*/  IMAD.MOV R6, RZ, RZ, -R3 ;  /* 0x000000ffff067224 */ /* 0x004fc800078e0a03 */
[----:B------:R-:W-:-:S04]  /*0110*/  IMAD R5, R6, R7, RZ ;  /* 0x0000000706057224 */ /* 0x000fc800078e02ff */
[----:B------:R-:W-:-:S04]  /*0120*/  IMAD.HI.U32 R3, R3, R5, R2 ;  /* 0x0000000503037227 */ /* 0x000fc800078e0002 */
[----:B------:R-:W-:Y:S02]  /*0130*/  IMAD.MOV.U32 R2, RZ, RZ, 0x2d ;  /* 0x0000002dff027424 */ /* 0x000fe400078e00ff */
[----:B------:R-:W-:-:S04]  /*0140*/  IMAD.HI.U32 R17, R3, R0, RZ ;  /* 0x0000000003117227 */ /* 0x000fc800078e00ff */
[----:B------:R-:W-:-:S04]  /*0150*/  IMAD.MOV R3, RZ, RZ, -R17 ;  /* 0x000000ffff037224 */ /* 0x000fc800078e0a11 */
[----:B------:R-:W-:Y:S02]  /*0160*/  IMAD R0, R7, R3, R0 ;  /* 0x0000000307007224 */ /* 0x000fe400078e0200 */
[----:B------:R-:W-:-:S03]  /*0170*/  IMAD.MOV.U32 R3, RZ, RZ, RZ ;  /* 0x000000ffff037224 */ /* 0x000fc600078e00ff */
[----:B------:R-:W-:Y:S02]  /*0180*/  ISETP.GT.U32.AND P1, PT, R7, R0, PT ;  /* 0x000000000700720c */ /* 0x000fe40003f24070 */
[----:B------:R1:W-:Y:S11]  /*0190*/  STL.64 [R1], R2 ;  /* 0x0000000201007387 */ /* 0x0003f60000100a00 */
[----:B------:R-:W-:-:S02]  /*01a0*/  @!P1 IMAD.IADD R0, R0, 0x1, -R7 ;  /* 0x0000000100009824 */ /* 0x000fc400078e0a07 */
[----:B------:R-:W-:Y:S01]  /*01b0*/  @!P1 VIADD R17, R17, 0x1 ;  /* 0x0000000111119836 */ /* 0x000fe20000000000 */
[----:B------:R-:W-:Y:S02]  /*01c0*/  ISETP.NE.AND P1, PT, R9, RZ, PT ;  /* 0x000000ff0900720c */ /* 0x000fe40003f25270 */
[----:B------:R-:W-:Y:S02]  /*01d0*/  ISETP.GE.U32.AND P0, PT, R0, R7, PT ;  /* 0x000000070000720c */ /* 0x000fe40003f06070 */
[----:B------:R-:W-:-:S04]  /*01e0*/  LOP3.LUT R0, R4, R9, RZ, 0x3c, !PT ;  /* 0x0000000904007212 */ /* 0x000fc800078e3cff */
[----:B------:R-:W-:Y:S01]  /*01f0*/  ISETP.GE.AND P2, PT, R0, RZ, PT ;  /* 0x000000ff0000720c */ /* 0x000fe20003f46270 */
[----:B------:R-:W-:-:S05]  /*0200*/  IMAD.MOV.U32 R0, RZ, RZ, -0x2d ;  /* 0xffffffd3ff007424 */ /* 0x000fca00078e00ff */
[----:B------:R1:W-:Y:S01]  /*0210*/  STL [R1+0x8], R0 ;  /* 0x0000080001007387 */ /* 0x0003e20000100800 */
[----:B------:R-:W-:-:S06]  /*0220*/  @P0 VIADD R17, R17, 0x1 ;  /* 0x0000000111110836 */ /* 0x000fcc0000000000 */
[----:B------:R-:W-:Y:S01]  /*0230*/  @!P2 IMAD.MOV R17, RZ, RZ, -R17 ;  /* 0x000000ffff11a224 */ /* 0x000fe200078e0a11 */
[----:B------:R-:W-:-:S04]  /*0240*/  @!P1 LOP3.LUT R17, RZ, R9, RZ, 0x33, !PT ;  /* 0x00000009ff119212 */ /* 0x000fc800078e33ff */
[----:B------:R-:W-:-:S04]  /*0250*/  ISETP.GE.AND P0, PT, R17, RZ, PT ;  /* 0x000000ff1100720c */ /* 0x000fc80003f06270 */
[----:B---3--:R-:W-:-:S13]  /*0260*/  ISETP.GE.OR P0, PT, R17, UR4, !P0 ;  /* 0x0000000411007c0c */ /* 0x008fda000c706670 */
[----:B01----:R-:W-:Y:S05]  /*0270*/  @P0 EXIT ;  /* 0x000000000000094d */ /* 0x003fea0003800000 */
[----:B------:R-:W0:Y:S01]  /*0280*/  S2R R16, SR_TID.Y ;  /* 0x0000000000107919 */ /* 0x000e220000002200 */
[----:B------:R-:W1:Y:S01]  /*0290*/  LDCU UR4, c[0x0][0x3c0] ;  /* 0x00007800ff0477ac */ /* 0x000e620008000800 */
[----:B0-----:R-:W-:-:S06]  /*02a0*/  LEA R0, R16, UR11, 0x2 ;  /* 0x0000000b10007c11 */ /* 0x001fcc000f8e10ff */
[----:B------:R-:W2:Y:S01]  /*02b0*/  LDL R0, [R0] ;  /* 0x0000000000007983 */ /* 0x000ea20000100800 */
[----:B------:R-:W-:Y:S01]  /*02c0*/  IMAD.MOV.U32 R5, RZ, RZ, 0x3bb60b61 ;  /* 0x3bb60b61ff057424 */ /* 0x000fe200078e00ff */
[----:B------:R-:W0:Y:S01]  /*02d0*/  LDC R6, c[0x0][0x2f8] ;  /* 0x0000be00ff067b82 */ /* 0x000e220000000800 */
[----:B------:R-:W-:Y:S01]  /*02e0*/  IMAD.MOV.U32 R2, RZ, RZ, 0x43340000 ;  /* 0x43340000ff027424 */ /* 0x000fe200078e00ff */
[----:B------:R-:W-:Y:S03]  /*02f0*/  BSSY.RECONVERGENT B0, `(.L_x_11) ;  /* 0x0000010000007945 */ /* 0x000fe60003800200 */
[----:B------:R-:W-:-:S04]  /*0300*/  FFMA R2, R5, -R2, 1 ;  /* 0x3f80000005027423 */ /* 0x000fc80000000802 */
[----:B------:R-:W-:Y:S01]  /*0310*/  FFMA R8, R2, R5, 0.0055555556900799274445 ;  /* 0x3bb60b6102087423 */ /* 0x000fe20000000005 */
[----:B------:R-:W-:-:S04]  /*0320*/  IMAD.MOV R2, RZ, RZ, -R17 ;  /* 0x000000ffff027224 */ /* 0x000fc800078e0a11 */
[----:B------:R-:W-:Y:S01]  /*0330*/  IMAD R2, R9, R2, R4 ;  /* 0x0000000209027224 */ /* 0x000fe200078e0204 */
[----:B--2---:R-:W-:-:S05]  /*0340*/  I2FP.F32.S32 R3, R0 ;  /* 0x0000000000037245 */ /* 0x004fca0000201400 */
[----:B-1----:R-:W-:-:S04]  /*0350*/  FMUL R3, R3, UR4 ;  /* 0x0000000403037c20 */ /* 0x002fc80008400000 */
[----:B------:R-:W1:Y:S01]  /*0360*/  FCHK P0, R3, 180 ;  /* 0x4334000003007902 */ /* 0x000e620000000000 */
[----:B------:R-:W-:-:S04]  /*0370*/  FFMA R5, R3, R8, RZ ;  /* 0x0000000803057223 */ /* 0x000fc800000000ff */
[----:B------:R-:W-:-:S04]  /*0380*/  FFMA R0, R5, -180, R3 ;  /* 0xc334000005007823 */ /* 0x000fc80000000003 */
[----:B------:R-:W-:Y:S01]  /*0390*/  FFMA R0, R8, R0, R5 ;  /* 0x0000000008007223 */ /* 0x000fe20000000005 */
[----:B01----:R-:W-:Y:S06]  /*03a0*/  @!P0 BRA `(.L_x_12) ;  /* 0x0000000000108947 */ /* 0x003fec0003800000 */
[----:B------:R-:W-:Y:S01]  /*03b0*/  IMAD.MOV.U32 R4, RZ, RZ, 0x43340000 ;  /* 0x43340000ff047424 */ /* 0x000fe200078e00ff */
[----:B------:R-:W-:-:S07]  /*03c0*/  MOV R8, 0x3e0 ;  /* 0x000003e000087802 */ /* 0x000fce0000000f00 */
[----:B------:R-:W-:Y:S05]  /*03d0*/  CALL.REL.NOINC `($__internal_2_$__cuda_sm3x_div_rn_noftz_f32_slowpath) ;  /* 0x0000008000187944 */ /* 0x000fea0003c00000 */
[----:B------:R-:W-:-:S07]  /*03e0*/  IMAD.MOV.U32 R0, RZ, RZ, R4 ;  /* 0x000000ffff007224 */ /* 0x000fce00078e0004 */
.L_x_12:
[----:B------:R-:W-:Y:S05]  /*03f0*/  BSYNC.RECONVERGENT B0 ;  /* 0x0000000000007941 */ /* 0x000fea0003800200 */
.L_x_11:
[----:B------:R-:W-:Y:S01]  /*0400*/  FSETP.GEU.AND P0, PT, R0, RZ, PT ;  /* 0x000000ff0000720b */ /* 0x000fe20003f0e000 */
[----:B------:R-:W0:Y:S01]  /*0410*/  LDCU.64 UR36, c[0x0][0x358] ;  /* 0x00006b00ff2477ac */ /* 0x000e220008000a00 */
[----:B------:R-:W-:Y:S11]  /*0420*/  BSSY.RECONVERGENT B0, `(.L_x_13) ;  /* 0x000027e000007945 */ /* 0x000ff60003800200 */
[----:B------:R-:W-:Y:S05]  /*0430*/  @P0 BRA `(.L_x_14) ;  /* 0x0000001000d80947 */ /* 0x000fea0003800000 */
[C---:B------:R-:W-:Y:S01]  /*0440*/  FMUL R3, R0.reuse, 0.63661974668502807617 ;  /* 0x3f22f98300037820 */ /* 0x040fe20000400000 */
[----:B------:R-:W1:Y:S01]  /*0450*/  LDCU UR4, c[0x0][0x3a0] ;  /* 0x00007400ff0477ac */ /* 0x000e620008000800 */
[----:B------:R-:W-:Y:S01]  /*0460*/  FSETP.GE.AND P0, PT, |R0|, 105615, PT ;  /* 0x47ce47800000780b */ /* 0x000fe20003f06200 */
[----:B------:R-:W-:Y:S01]  /*0470*/  BSSY.RECONVERGENT B1, `(.L_x_15) ;  /* 0x000003f000017945 */ /* 0x000fe20003800200 */
[----:B------:R-:W-:Y:S02]  /*0480*/  I2FP.F32.U32 R9, R17 ;  /* 0x0000001100097245 */ /* 0x000fe40000201000 */
[----:B------:R-:W2:Y:S01]  /*0490*/  F2I.NTZ R3, R3 ;  /* 0x0000000300037305 */ /* 0x000ea20000203100 */
[----:B-1----:R-:W-:Y:S02]  /*04a0*/  I2FP.F32.S32 R20, UR4 ;  /* 0x0000000400147c45 */ /* 0x002fe40008201400 */
[----:B--2---:R-:W-:Y:S01]  /*04b0*/  I2FP.F32.S32 R13, R3 ;  /* 0x00000003000d7245 */ /* 0x004fe20000201400 */
[----:B------:R-:W-:-:S04]  /*04c0*/  IMAD.MOV.U32 R12, RZ, RZ, R3 ;  /* 0x000000ffff0c7224 */ /* 0x000fc800078e0003 */
[----:B------:R-:W-:-:S04]  /*04d0*/  FFMA R4, R13, -1.5707962512969970703, R0 ;  /* 0xbfc90fda0d047823 */ /* 0x000fc80000000000 */
[----:B------:R-:W-:-:S04]  /*04e0*/  FFMA R4, R13, -7.5497894158615963534e-08, R4 ;  /* 0xb3a221680d047823 */ /* 0x000fc80000000004 */
[----:B------:R-:W-:-:S04]  /*04f0*/  FFMA R13, R13, -5.3903029534742383927e-15, R4 ;  /* 0xa7c234c50d0d7823 */ /* 0x000fc80000000004 */
[----:B------:R-:W-:Y:S01]  /*0500*/  IMAD.MOV.U32 R4, RZ, RZ, R13 ;  /* 0x000000ffff047224 */ /* 0x000fe200078e000d */
[----:B------:R-:W-:Y:S06]  /*0510*/  @!P0 BRA `(.L_x_16) ;  /* 0x0000000000d08947 */ /* 0x000fec0003800000 */
[----:B------:R-:W-:-:S13]  /*0520*/  FSETP.NEU.AND P0, PT, |R0|, +INF , PT ;  /* 0x7f8000000000780b */ /* 0x000fda0003f0d200 */
[----:B------:R-:W-:Y:S01]  /*0530*/  @!P0 FMUL R4, RZ, R0 ;  /* 0x00000000ff048220 */ /* 0x000fe20000400000 */
[----:B------:R-:W-:Y:S01]  /*0540*/  @!P0 IMAD.MOV.U32 R3, RZ, RZ, RZ ;  /* 0x000000ffff038224 */ /* 0x000fe200078e00ff */
[----:B------:R-:W-:Y:S06]  /*0550*/  @!P0 BRA `(.L_x_16) ;  /* 0x0000000000c08947 */ /* 0x000fec0003800000 */
[----:B------:R-:W-:Y:S01]  /*0560*/  IMAD.SHL.U32 R4, R0, 0x100, RZ ;  /* 0x0000010000047824 */ /* 0x000fe200078e00ff */
[----:B------:R-:W1:Y:S01]  /*0570*/  LDCU.64 UR6, c[0x4][0x8] ;  /* 0x01000100ff0677ac */ /* 0x000e620008000a00 */
[----:B------:R-:W-:Y:S02]  /*0580*/  IMAD.MOV.U32 R8, RZ, RZ, RZ ;  /* 0x000000ffff087224 */ /* 0x000fe400078e00ff */
[----:B------:R-:W-:Y:S01]  /*0590*/  IMAD.MOV.U32 R3, RZ, RZ, R1 ;  /* 0x000000ffff037224 */ /* 0x000fe200078e0001 */
[----:B------:R-:W-:Y:S01]  /*05a0*/  LOP3.LUT R7, R4, 0x80000000, RZ, 0xfc, !PT ;  /* 0x8000000004077812 */ /* 0x000fe200078efcff */
[----:B------:R-:W-:Y:S01]  /*05b0*/  UMOV UR5, URZ ;  /* 0x000000ff00057c82 */ /* 0x000fe20008000000 */
[----:B------:R-:W-:-:S05]  /*05c0*/  UMOV UR4, URZ ;  /* 0x000000ff00047c82 */ /* 0x000fca0008000000 */
.L_x_17:
[----:B-1----:R-:W-:Y:S02]  /*05d0*/  IMAD.U32 R10, RZ, RZ, UR6 ;  /* 0x00000006ff0a7e24 */ /* 0x002fe4000f8e00ff */
[----:B------:R-:W-:-:S05]  /*05e0*/  IMAD.U32 R11, RZ, RZ, UR7 ;  /* 0x00000007ff0b7e24 */ /* 0x000fca000f8e00ff */
[----:B0-----:R-:W2:Y:S01]  /*05f0*/  LDG.E.CONSTANT R4, desc[UR36][R10.64] ;  /* 0x000000240a047981 */ /* 0x001ea2000c1e9900 */
[----:B------:R-:W-:Y:S02]  /*0600*/  UIADD3 UR6, UP0, UPT, UR6, 0x4, URZ ;  /* 0x0000000406067890 */ /* 0x000fe4000ff1e0ff */
[----:B------:R-:W-:Y:S02]  /*0610*/  UIADD3 UR4, UPT, UPT, UR4, 0x1, URZ ;  /* 0x0000000104047890 */ /* 0x000fe4000fffe0ff */
[----:B------:R-:W-:Y:S02]  /*0620*/  UIADD3.X UR7, UPT, UPT, URZ, UR7, URZ, UP0, !UPT ;  /* 0x00000007ff077290 */ /* 0x000fe400087fe4ff */
[----:B------:R-:W-:Y:S01]  /*0630*/  UISETP.NE.AND UP0, UPT, UR4, 0x6, UPT ;  /* 0x000000060400788c */ /* 0x000fe2000bf05270 */
[----:B--2---:R-:W-:-:S03]  /*0640*/  IMAD.WIDE.U32 R4, R4, R7, RZ ;  /* 0x0000000704047225 */ /* 0x004fc600078e00ff */
[----:B------:R-:W-:-:S04]  /*0650*/  IADD3 R4, P0, PT, R4, R8, RZ ;  /* 0x0000000804047210 */ /* 0x000fc80007f1e0ff */
[----:B------:R-:W-:Y:S01]  /*0660*/  IADD3.X R8, PT, PT, R5, UR5, RZ, P0, !PT ;  /* 0x0000000505087c10 */ /* 0x000fe200087fe4ff */
[----:B------:R0:W-:Y:S02]  /*0670*/  STL [R3], R4 ;  /* 0x0000000403007387 */ /* 0x0001e40000100800 */
[----:B0-----:R-:W-:Y:S01]  /*0680*/  VIADD R3, R3, 0x4 ;  /* 0x0000000403037836 */ /* 0x001fe20000000000 */
[----:B------:R-:W-:Y:S06]  /*0690*/  BRA.U UP0, `(.L_x_17) ;  /* 0xfffffffd00cc7547 */ /* 0x000fec000b83ffff */
[----:B------:R-:W-:Y:S01]  /*06a0*/  SHF.R.U32.HI R7, RZ, 0x17, R0 ;  /* 0x00000017ff077819 */ /* 0x000fe20000011600 */
[----:B------:R1:W-:Y:S03]  /*06b0*/  STL [R1+0x18], R8 ;  /* 0x0000180801007387 */ /* 0x0003e60000100800 */
[C---:B------:R-:W-:Y:S02]  /*06c0*/  LOP3.LUT R3, R7.reuse, 0xe0, RZ, 0xc0, !PT ;  /* 0x000000e007037812 */ /* 0x040fe400078ec0ff */
[----:B------:R-:W-:-:S03]  /*06d0*/  LOP3.LUT P0, RZ, R7, 0x1f, RZ, 0xc0, !PT ;  /* 0x0000001f07ff7812 */ /* 0x000fc6000780c0ff */
[----:B------:R-:W-:-:S05]  /*06e0*/  VIADD R3, R3, 0xffffff80 ;  /* 0xffffff8003037836 */ /* 0x000fca0000000000 */
[----:B------:R-:W-:-:S05]  /*06f0*/  SHF.R.U32.HI R4, RZ, 0x5, R3 ;  /* 0x00000005ff047819 */ /* 0x000fca0000011603 */
[----:B------:R-:W-:-:S05]  /*0700*/  IMAD R14, R4, -0x4, R1 ;  /* 0xfffffffc040e7824 */ /* 0x000fca00078e0201 */
[----:B------:R-:W2:Y:S04]  /*0710*/  LDL R3, [R14+0x18] ;  /* 0x000018000e037983 */ /* 0x000ea80000100800 */
[----:B------:R-:W2:Y:S04]  /*0720*/  LDL R4, [R14+0x14] ;  /* 0x000014000e047983 */ /* 0x000ea80000100800 */
[----:B------:R-:W3:Y:S01]  /*0730*/  @P0 LDL R5, [R14+0x10] ;  /* 0x000010000e050983 */ /* 0x000ee20000100800 */
[----:B------:R-:W-:Y:S01]  /*0740*/  LOP3.LUT R7, R7, 0x1f, RZ, 0xc0, !PT ;  /* 0x0000001f07077812 */ /* 0x000fe200078ec0ff */
[----:B------:R-:W-:Y:S01]  /*0750*/  UMOV UR4, 0x54442d19 ;  /* 0x54442d1900047882 */ /* 0x000fe20000000000 */
[----:B------:R-:W-:-:S02]  /*0760*/  UMOV UR5, 0x3bf921fb ;  /* 0x3bf921fb00057882 */ /* 0x000fc40000000000 */
[-C--:B--2---:R-:W-:Y:S02]  /*0770*/  @P0 SHF.L.W.U32.HI R3, R4, R7.reuse, R3 ;  /* 0x0000000704030219 */ /* 0x084fe40000010e03 */
[----:B---3--:R-:W-:-:S04]  /*0780*/  @P0 SHF.L.W.U32.HI R4, R5, R7, R4 ;  /* 0x0000000705040219 */ /* 0x008fc80000010e04 */
[C---:B------:R-:W-:Y:S01]  /*0790*/  SHF.L.W.U32.HI R5, R4.reuse, 0x2, R3 ;  /* 0x0000000204057819 */ /* 0x040fe20000010e03 */
[----:B------:R-:W-:-:S03]  /*07a0*/  IMAD.SHL.U32 R4, R4, 0x4, RZ ;  /* 0x0000000404047824 */ /* 0x000fc600078e00ff */
[----:B------:R-:W-:-:S04]  /*07b0*/  SHF.R.S32.HI R7, RZ, 0x1f, R5 ;  /* 0x0000001fff077819 */ /* 0x000fc80000011405 */
[C---:B------:R-:W-:Y:S02]  /*07c0*/  LOP3.LUT R10, R7.reuse, R4, RZ, 0x3c, !PT ;  /* 0x00000004070a7212 */ /* 0x040fe400078e3cff */
[----:B------:R-:W-:Y:S02]  /*07d0*/  LOP3.LUT R11, R7, R5, RZ, 0x3c, !PT ;  /* 0x00000005070b7212 */ /* 0x000fe400078e3cff */
[----:B------:R-:W-:Y:S02]  /*07e0*/  LOP3.LUT R5, R5, R0, RZ, 0x3c, !PT ;  /* 0x0000000005057212 */ /* 0x000fe400078e3cff */
[----:B------:R-:W-:Y:S02]  /*07f0*/  SHF.R.U32.HI R4, RZ, 0x1e, R3 ;  /* 0x0000001eff047819 */ /* 0x000fe40000011603 */
[----:B------:R-:W0:Y:S01]  /*0800*/  I2F.F64.S64 R10, R10 ;  /* 0x0000000a000a7312 */ /* 0x000e220000301c00 */
[----:B------:R-:W-:Y:S02]  /*0810*/  ISETP.GE.AND P0, PT, R5, RZ, PT ;  /* 0x000000ff0500720c */ /* 0x000fe40003f06270 */
[----:B------:R-:W-:Y:S01]  /*0820*/  IMAD.IADD R3, R7, 0x1, -R4 ;  /* 0x0000000107037824 */ /* 0x000fe200078e0a04 */
[----:B0-----:R-:W-:-:S10]  /*0830*/  DMUL R14, R10, UR4 ;  /* 0x000000040a0e7c28 */ /* 0x001fd40008000000 */
[----:B------:R-:W0:Y:S02]  /*0840*/  F2F.F32.F64 R14, R14 ;  /* 0x0000000e000e7310 */ /* 0x000e240000301000 */
[----:B01----:R-:W-:-:S07]  /*0850*/  FSEL R4, -R14, R14, !P0 ;  /* 0x0000000e0e047208 */ /* 0x003fce0004000100 */
.L_x_16:
[----:B0-----:R-:W-:Y:S05]  /*0860*/  BSYNC.RECONVERGENT B1 ;  /* 0x0000000000017941 */ /* 0x001fea0003800200 */
.L_x_15:
[----:B------:R-:W-:Y:S02]  /*0870*/  IMAD.MOV.U32 R19, RZ, RZ, 0x37cbac00 ;  /* 0x37cbac00ff137424 */ /* 0x000fe400078e00ff */
[----:B------:R-:W-:Y:S01]  /*0880*/  FMUL R8, R4, R4 ;  /* 0x0000000404087220 */ /* 0x000fe20000400000 */
[C---:B------:R-:W-:Y:S01]  /*0890*/  LOP3.LUT R7, R3.reuse, 0x1, RZ, 0xc0, !PT ;  /* 0x0000000103077812 */ /* 0x040fe200078ec0ff */
[----:B------:R-:W-:Y:S01]  /*08a0*/  IMAD.MOV.U32 R18, RZ, RZ, 0x3d2aaabb ;  /* 0x3d2aaabbff127424 */ /* 0x000fe200078e00ff */
[----:B------:R-:W-:Y:S01]  /*08b0*/  LOP3.LUT P1, RZ, R3, 0x2, RZ, 0xc0, !PT ;  /* 0x0000000203ff7812 */ /* 0x000fe2000782c0ff */
[----:B------:R-:W-:Y:S01]  /*08c0*/  FFMA R5, R8, R19, -0.0013887860113754868507 ;  /* 0xbab607ed08057423 */ /* 0x000fe20000000013 */
[----:B------:R-:W-:Y:S01]  /*08d0*/  ISETP.NE.U32.AND P0, PT, R7, 0x1, PT ;  /* 0x000000010700780c */ /* 0x000fe20003f05070 */
[----:B------:R-:W-:Y:S01]  /*08e0*/  IMAD.MOV.U32 R15, RZ, RZ, 0x3effffff ;  /* 0x3effffffff0f7424 */ /* 0x000fe200078e00ff */
[----:B------:R-:W-:Y:S02]  /*08f0*/  BSSY.RECONVERGENT B1, `(.L_x_18) ;  /* 0x0000043000017945 */ /* 0x000fe40003800200 */
[----:B------:R-:W-:-:S02]  /*0900*/  FSEL R5, R5, -0.00019574658654164522886, !P0 ;  /* 0xb94d415305057808 */ /* 0x000fc40004000000 */
[----:B------:R-:W-:Y:S02]  /*0910*/  FSEL R7, R18, 0.0083327032625675201416, !P0 ;  /* 0x3c0885e412077808 */ /* 0x000fe40004000000 */
[----:B------:R-:W-:Y:S02]  /*0920*/  FSEL R3, R4, 1, P0 ;  /* 0x3f80000004037808 */ /* 0x000fe40000000000 */
[----:B------:R-:W-:Y:S01]  /*0930*/  FSEL R10, -R15, -0.16666662693023681641, !P0 ;  /* 0xbe2aaaa80f0a7808 */ /* 0x000fe20004000100 */
[----:B------:R-:W-:Y:S01]  /*0940*/  FFMA R5, R8, R5, R7 ;  /* 0x0000000508057223 */ /* 0x000fe20000000007 */
[----:B------:R-:W-:Y:S01]  /*0950*/  FSETP.GE.AND P0, PT, |R0|, 105615, PT ;  /* 0x47ce47800000780b */ /* 0x000fe20003f06200 */
[C---:B------:R-:W-:Y:S01]  /*0960*/  FFMA R4, R8.reuse, R3, RZ ;  /* 0x0000000308047223 */ /* 0x040fe200000000ff */
[----:B------:R-:W-:Y:S02]  /*0970*/  IMAD.MOV.U32 R7, RZ, RZ, R12 ;  /* 0x000000ffff077224 */ /* 0x000fe400078e000c */
[----:B------:R-:W-:-:S04]  /*0980*/  FFMA R5, R8, R5, R10 ;  /* 0x0000000508057223 */ /* 0x000fc8000000000a */
[----:B------:R-:W-:Y:S01]  /*0990*/  FFMA R3, R4, R5, R3 ;  /* 0x0000000504037223 */ /* 0x000fe20000000003 */
[----:B------:R-:W-:-:S03]  /*09a0*/  IMAD.MOV.U32 R4, RZ, RZ, R13 ;  /* 0x000000ffff047224 */ /* 0x000fc600078e000d */
[----:B------:R-:W-:-:S04]  /*09b0*/  @P1 FADD R3, RZ, -R3 ;  /* 0x80000003ff031221 */ /* 0x000fc80000000000 */
[----:B------:R-:W-:Y:S01]  /*09c0*/  FFMA R14, R20, R3, R9 ;  /* 0x00000003140e7223 */ /* 0x000fe20000000009 */
[----:B------:R-:W-:Y:S06]  /*09d0*/  @!P0 BRA `(.L_x_19) ;  /* 0x0000000000d08947 */ /* 0x000fec0003800000 */
[----:B------:R-:W-:-:S13]  /*09e0*/  FSETP.NEU.AND P0, PT, |R0|, +INF , PT ;  /* 0x7f8000000000780b */ /* 0x000fda0003f0d200 */
[----:B------:R-:W-:Y:S01]  /*09f0*/  @!P0 FMUL R4, RZ, R0 ;  /* 0x00000000ff048220 */ /* 0x000fe20000400000 */
[----:B------:R-:W-:Y:S01]  /*0a00*/  @!P0 IMAD.MOV.U32 R7, RZ, RZ, RZ ;  /* 0x000000ffff078224 */ /* 0x000fe200078e00ff */
[----:B------:R-:W-:Y:S06]  /*0a10*/  @!P0 BRA `(.L_x_19) ;  /* 0x0000000000c08947 */ /* 0x000fec0003800000 */
[----:B------:R-:W-:Y:S01]  /*0a20*/  IMAD.SHL.U32 R4, R0, 0x100, RZ ;  /* 0x0000010000047824 */ /* 0x000fe200078e00ff */
[----:B------:R-:W0:Y:S01]  /*0a30*/  LDCU.64 UR6, c[0x4][0x8] ;  /* 0x01000100ff0677ac */ /* 0x000e220008000a00 */
[----:B------:R-:W-:Y:S02]  /*0a40*/  IMAD.MOV.U32 R8, RZ, RZ, RZ ;  /* 0x000000ffff087224 */ /* 0x000fe400078e00ff */
[----:B------:R-:W-:Y:S01]  /*0a50*/  IMAD.MOV.U32 R3, RZ, RZ, R1 ;  /* 0x000000ffff037224 */ /* 0x000fe200078e0001 */
[----:B------:R-:W-:Y:S01]  /*0a60*/  LOP3.LUT R7, R4, 0x80000000, RZ, 0xfc, !PT ;  /* 0x8000000004077812 */ /* 0x000fe200078efcff */
[----:B------:R-:W-:Y:S01]  /*0a70*/  UMOV UR5, URZ ;  /* 0x000000ff00057c82 */ /* 0x000fe20008000000 */
[----:B------:R-:W-:-:S05]  /*0a80*/  UMOV UR4, URZ ;  /* 0x000000ff00047c82 */ /* 0x000fca0008000000 */
.L_x_20:
[----:B0-----:R-:W-:Y:S02]  /*0a90*/  IMAD.U32 R10, RZ, RZ, UR6 ;  /* 0x00000006ff0a7e24 */ /* 0x001fe4000f8e00ff */
[----:B------:R-:W-:-:S05]  /*0aa0*/  IMAD.U32 R11, RZ, RZ, UR7 ;  /* 0x00000007ff0b7e24 */ /* 0x000fca000f8e00ff */
[----:B------:R-:W2:Y:S01]  /*0ab0*/  LDG.E.CONSTANT R4, desc[UR36][R10.64] ;  /* 0x000000240a047981 */ /* 0x000ea2000c1e9900 */
        /* <DEDUP_REMOVED lines=32> */
[----:B------:R-:W1:Y:S01]  /*0cc0*/  I2F.F64.S64 R10, R10 ;  /* 0x0000000a000a7312 */ /* 0x000e620000301c00 */
[----:B------:R-:W-:Y:S02]  /*0cd0*/  ISETP.GE.AND P0, PT, R5, RZ, PT ;  /* 0x000000ff0500720c */ /* 0x000fe40003f06270 */
[----:B------:R-:W-:Y:S01]  /*0ce0*/  IMAD.IADD R7, R7, 0x1, -R4 ;  /* 0x0000000107077824 */ /* 0x000fe200078e0a04 */
[----:B-1----:R-:W-:-:S10]  /*0cf0*/  DMUL R22, R10, UR4 ;  /* 0x000000040a167c28 */ /* 0x002fd40008000000 */
[----:B------:R-:W1:Y:S02]  /*0d00*/  F2F.F32.F64 R22, R22 ;  /* 0x0000001600167310 */ /* 0x000e640000301000 */
[----:B01----:R-:W-:-:S07]  /*0d10*/  FSEL R4, -R22, R22, !P0 ;  /* 0x0000001616047208 */ /* 0x003fce0004000100 */
.L_x_19:
[----:B------:R-:W-:Y:S05]  /*0d20*/  BSYNC.RECONVERGENT B1 ;  /* 0x0000000000017941 */ /* 0x000fea0003800200 */
.L_x_18:
[----:B------:R-:W-:Y:S01]  /*0d30*/  LOP3.LUT R5, R7, 0x1, RZ, 0xc0, !PT ;  /* 0x0000000107057812 */ /* 0x000fe200078ec0ff */
[----:B------:R-:W-:Y:S01]  /*0d40*/  FMUL R8, R4, R4 ;  /* 0x0000000404087220 */ /* 0x000fe20000400000 */
[----:B------:R-:W-:Y:S01]  /*0d50*/  IMAD.MOV.U32 R10, RZ, RZ, 0x3e2aaaa8 ;  /* 0x3e2aaaa8ff0a7424 */ /* 0x000fe200078e00ff */
[----:B------:R-:W0:Y:S01]  /*0d60*/  LDCU UR4, c[0x0][0x3a4] ;  /* 0x00007480ff0477ac */ /* 0x000e220008000800 */
[----:B------:R-:W-:Y:S01]  /*0d70*/  ISETP.NE.U32.AND P0, PT, R5, 0x1, PT ;  /* 0x000000010500780c */ /* 0x000fe20003f05070 */
[----:B------:R-:W-:Y:S01]  /*0d80*/  FFMA R3, R8, R19, -0.0013887860113754868507 ;  /* 0xbab607ed08037423 */ /* 0x000fe20000000013 */
[----:B------:R-:W-:Y:S01]  /*0d90*/  IMAD.MOV.U32 R5, RZ, RZ, 0x3c0885e4 ;  /* 0x3c0885e4ff057424 */ /* 0x000fe200078e00ff */
[----:B------:R-:W-:Y:S01]  /*0da0*/  I2FP.F32.S32 R21, R2 ;  /* 0x0000000200157245 */ /* 0x000fe20000201400 */
[----:B------:R-:W-:Y:S01]  /*0db0*/  VIADD R7, R7, 0x1 ;  /* 0x0000000107077836 */ /* 0x000fe20000000000 */
[----:B------:R-:W-:Y:S01]  /*0dc0*/  FSEL R10, -R10, -0.4999999701976776123, !P0 ;  /* 0xbeffffff0a0a7808 */ /* 0x000fe20004000100 */
[----:B------:R-:W-:Y:S01]  /*0dd0*/  BSSY.RECONVERGENT B1, `(.L_x_21) ;  /* 0x0000044000017945 */ /* 0x000fe20003800200 */
[----:B------:R-:W-:-:S02]  /*0de0*/  FSEL R3, R3, -0.00019574658654164522886, P0 ;  /* 0xb94d415303037808 */ /* 0x000fc40000000000 */
[----:B------:R-:W-:Y:S02]  /*0df0*/  FSEL R5, R5, 0.041666727513074874878, !P0 ;  /* 0x3d2aaabb05057808 */ /* 0x000fe40004000000 */
[----:B------:R-:W-:Y:S01]  /*0e00*/  LOP3.LUT P1, RZ, R7, 0x2, RZ, 0xc0, !PT ;  /* 0x0000000207ff7812 */ /* 0x000fe2000782c0ff */
[----:B------:R-:W-:Y:S02]  /*0e10*/  IMAD.MOV.U32 R7, RZ, RZ, R12 ;  /* 0x000000ffff077224 */ /* 0x000fe400078e000c */
[----:B------:R-:W-:Y:S01]  /*0e20*/  FFMA R5, R8, R3, R5 ;  /* 0x0000000308057223 */ /* 0x000fe20000000005 */
[----:B------:R-:W-:Y:S02]  /*0e30*/  FSEL R3, R4, 1, !P0 ;  /* 0x3f80000004037808 */ /* 0x000fe40004000000 */
[----:B------:R-:W-:Y:S01]  /*0e40*/  FSETP.GE.AND P0, PT, |R0|, 105615, PT ;  /* 0x47ce47800000780b */ /* 0x000fe20003f06200 */
[C---:B------:R-:W-:Y:S02]  /*0e50*/  FFMA R5, R8.reuse, R5, R10 ;  /* 0x0000000508057223 */ /* 0x040fe4000000000a */
[----:B------:R-:W-:-:S04]  /*0e60*/  FFMA R8, R8, R3, RZ ;  /* 0x0000000308087223 */ /* 0x000fc800000000ff */
[----:B------:R-:W-:-:S04]  /*0e70*/  FFMA R3, R8, R5, R3 ;  /* 0x0000000508037223 */ /* 0x000fc80000000003 */
[----:B------:R-:W-:-:S04]  /*0e80*/  @P1 FADD R3, RZ, -R3 ;  /* 0x80000003ff031221 */ /* 0x000fc80000000000 */
[----:B------:R-:W-:Y:S01]  /*0e90*/  FFMA R21, R20, R3, R21 ;  /* 0x0000000314157223 */ /* 0x000fe20000000015 */
[----:B0-----:R-:W-:Y:S01]  /*0ea0*/  I2FP.F32.S32 R20, UR4 ;  /* 0x0000000400147c45 */ /* 0x001fe20008201400 */
[----:B------:R-:W-:Y:S01]  /*0eb0*/  IMAD.MOV.U32 R3, RZ, RZ, R13 ;  /* 0x000000ffff037224 */ /* 0x000fe200078e000d */
        /* <DEDUP_REMOVED lines=12> */
.L_x_23:
        /* <DEDUP_REMOVED lines=41> */
.L_x_22:
[----:B------:R-:W-:Y:S05]  /*1210*/  BSYNC.RECONVERGENT B1 ;  /* 0x0000000000017941 */ /* 0x000fea0003800200 */
.L_x_21:
[----:B------:R-:W-:Y:S01]  /*1220*/  FMUL R4, R3, R3 ;  /* 0x0000000303047220 */ /* 0x000fe20000400000 */
[C---:B------:R-:W-:Y:S01]  /*1230*/  LOP3.LUT R8, R7.reuse, 0x1, RZ, 0xc0, !PT ;  /* 0x0000000107087812 */ /* 0x040fe200078ec0ff */
[----:B------:R-:W-:Y:S01]  /*1240*/  BSSY.RECONVERGENT B1, `(.L_x_24) ;  /* 0x0000040000017945 */ /* 0x000fe20003800200 */
[----:B------:R-:W-:Y:S01]  /*1250*/  LOP3.LUT P1, RZ, R7, 0x2, RZ, 0xc0, !PT ;  /* 0x0000000207ff7812 */ /* 0x000fe2000782c0ff */
[----:B------:R-:W-:Y:S01]  /*1260*/  FFMA R5, R4, R19, -0.0013887860113754868507 ;  /* 0xbab607ed04057423 */ /* 0x000fe20000000013 */
[----:B------:R-:W-:-:S04]  /*1270*/  ISETP.NE.U32.AND P0, PT, R8, 0x1, PT ;  /* 0x000000010800780c */ /* 0x000fc80003f05070 */
[----:B------:R-:W-:Y:S02]  /*1280*/  FSEL R5, R5, -0.00019574658654164522886, !P0 ;  /* 0xb94d415305057808 */ /* 0x000fe40004000000 */
[----:B------:R-:W-:Y:S02]  /*1290*/  FSEL R11, R18, 0.0083327032625675201416, !P0 ;  /* 0x3c0885e4120b7808 */ /* 0x000fe40004000000 */
[----:B------:R-:W-:Y:S02]  /*12a0*/  FSEL R3, R3, 1, P0 ;  /* 0x3f80000003037808 */ /* 0x000fe40000000000 */
[----:B------:R-:W-:Y:S01]  /*12b0*/  FSEL R10, -R15, -0.16666662693023681641, !P0 ;  /* 0xbe2aaaa80f0a7808 */ /* 0x000fe20004000100 */
[----:B------:R-:W-:Y:S01]  /*12c0*/  FFMA R5, R4, R5, R11 ;  /* 0x0000000504057223 */ /* 0x000fe2000000000b */
[----:B------:R-:W-:Y:S01]  /*12d0*/  FSETP.GE.AND P0, PT, |R0|, 105615, PT ;  /* 0x47ce47800000780b */ /* 0x000fe20003f06200 */
[C---:B------:R-:W-:Y:S02]  /*12e0*/  FFMA R8, R4.reuse, R3, RZ ;  /* 0x0000000304087223 */ /* 0x040fe400000000ff */
[----:B------:R-:W-:-:S04]  /*12f0*/  FFMA R5, R4, R5, R10 ;  /* 0x0000000504057223 */ /* 0x000fc8000000000a */
[----:B------:R-:W-:-:S04]  /*1300*/  FFMA R3, R8, R5, R3 ;  /* 0x0000000508037223 */ /* 0x000fc80000000003 */
[----:B------:R-:W-:-:S04]  /*1310*/  @P1 FADD R3, RZ, -R3 ;  /* 0x80000003ff031221 */ /* 0x000fc80000000000 */
[----:B------:R-:W-:Y:S01]  /*1320*/  FFMA R21, R20, -R3, R21 ;  /* 0x8000000314157223 */ /* 0x000fe20000000015 */
[----:B------:R-:W-:Y:S06]  /*1330*/  @!P0 BRA `(.L_x_25) ;  /* 0x0000000000c08947 */ /* 0x000fec0003800000 */
[----:B------:R-:W-:-:S13]  /*1340*/  FSETP.NEU.AND P0, PT, |R0|, +INF , PT ;  /* 0x7f8000000000780b */ /* 0x000fda0003f0d200 */
[----:B------:R-:W-:Y:S01]  /*1350*/  @!P0 FMUL R13, RZ, R0 ;  /* 0x00000000ff0d8220 */ /* 0x000fe20000400000 */
[----:B------:R-:W-:Y:S01]  /*1360*/  @!P0 IMAD.MOV.U32 R12, RZ, RZ, RZ ;  /* 0x000000ffff0c8224 */ /* 0x000fe200078e00ff */
[----:B------:R-:W-:Y:S06]  /*1370*/  @!P0 BRA `(.L_x_25) ;  /* 0x0000000000b08947 */ /* 0x000fec0003800000 */
[----:B------:R-:W0:Y:S01]  /*1380*/  LDC.64 R12, c[0x4][0x8] ;  /* 0x01000200ff0c7b82 */ /* 0x000e220000000a00 */
[----:B------:R-:W-:Y:S01]  /*1390*/  IMAD.SHL.U32 R4, R0, 0x100, RZ ;  /* 0x0000010000047824 */ /* 0x000fe200078e00ff */
[----:B------:R-:W-:Y:S01]  /*13a0*/  UMOV UR4, URZ ;  /* 0x000000ff00047c82 */ /* 0x000fe20008000000 */
[----:B------:R-:W-:Y:S02]  /*13b0*/  IMAD.MOV.U32 R8, RZ, RZ, RZ ;  /* 0x000000ffff087224 */ /* 0x000fe400078e00ff */
[----:B------:R-:W-:Y:S01]  /*13c0*/  IMAD.MOV.U32 R3, RZ, RZ, RZ ;  /* 0x000000ffff037224 */ /* 0x000fe200078e00ff */
[----:B------:R-:W-:-:S07]  /*13d0*/  LOP3.LUT R23, R4, 0x80000000, RZ, 0xfc, !PT ;  /* 0x8000000004177812 */ /* 0x000fce00078efcff */
.L_x_26:
[----:B0-----:R-:W-:-:S06]  /*13e0*/  IMAD.WIDE.U32 R4, R3, 0x4, R12 ;  /* 0x0000000403047825 */ /* 0x001fcc00078e000c */
[----:B------:R-:W2:Y:S01]  /*13f0*/  LDG.E.CONSTANT R4, desc[UR36][R4.64] ;  /* 0x0000002404047981 */ /* 0x000ea2000c1e9900 */
[C---:B-1----:R-:W-:Y:S01]  /*1400*/  LEA R7, R3.reuse, UR11, 0x2 ;  /* 0x0000000b03077c11 */ /* 0x042fe2000f8e10ff */
[----:B------:R-:W-:-:S05]  /*1410*/  VIADD R3, R3, 0x1 ;  /* 0x0000000103037836 */ /* 0x000fca0000000000 */
[----:B------:R-:W-:Y:S01]  /*1420*/  ISETP.NE.AND P0, PT, R3, 0x6, PT ;  /* 0x000000060300780c */ /* 0x000fe20003f05270 */
[----:B--2---:R-:W-:-:S03]  /*1430*/  IMAD.WIDE.U32 R10, R4, R23, RZ ;  /* 0x00000017040a7225 */ /* 0x004fc600078e00ff */
[----:B------:R-:W-:-:S04]  /*1440*/  IADD3 R10, P1, PT, R10, R8, RZ ;  /* 0x000000080a0a7210 */ /* 0x000fc80007f3e0ff */
[----:B------:R-:W-:Y:S01]  /*1450*/  IADD3.X R8, PT, PT, R11, UR4, RZ, P1, !PT ;  /* 0x000000040b087c10 */ /* 0x000fe20008ffe4ff */
[----:B------:R1:W-:Y:S04]  /*1460*/  STL [R7], R10 ;  /* 0x0000000a07007387 */ /* 0x0003e80000100800 */
[----:B------:R-:W-:Y:S05]  /*1470*/  @P0 BRA `(.L_x_26) ;  /* 0xfffffffc00d80947 */ /* 0x000fea000383ffff */
[----:B-1----:R-:W-:Y:S01]  /*1480*/  SHF.R.U32.HI R7, RZ, 0x17, R0 ;  /* 0x00000017ff077819 */ /* 0x002fe20000011600 */
        /* <DEDUP_REMOVED lines=13> */
[----:B---3--:R-:W-:Y:S02]  /*1560*/  @P0 SHF.L.W.U32.HI R4, R5, R7, R4 ;  /* 0x0000000705040219 */ /* 0x008fe40000010e04 */
[--C-:B------:R-:W-:Y:S02]  /*1570*/  SHF.R.U32.HI R12, RZ, 0x1e, R3.reuse ;  /* 0x0000001eff0c7819 */ /* 0x100fe40000011603 */
[C---:B------:R-:W-:Y:S01]  /*1580*/  SHF.L.W.U32.HI R5, R4.reuse, 0x2, R3 ;  /* 0x0000000204057819 */ /* 0x040fe20000010e03 */
[----:B------:R-:W-:-:S03]  /*1590*/  IMAD.SHL.U32 R4, R4, 0x4, RZ ;  /* 0x0000000404047824 */ /* 0x000fc600078e00ff */
[----:B------:R-:W-:-:S04]  /*15a0*/  SHF.R.S32.HI R7, RZ, 0x1f, R5 ;  /* 0x0000001fff077819 */ /* 0x000fc80000011405 */
[C---:B------:R-:W-:Y:S01]  /*15b0*/  LOP3.LUT R10, R7.reuse, R4, RZ, 0x3c, !PT ;  /* 0x00000004070a7212 */ /* 0x040fe200078e3cff */
[C---:B------:R-:W-:Y:S01]  /*15c0*/  IMAD.IADD R12, R7.reuse, 0x1, -R12 ;  /* 0x00000001070c7824 */ /* 0x040fe200078e0a0c */
[----:B------:R-:W-:Y:S02]  /*15d0*/  LOP3.LUT R11, R7, R5, RZ, 0x3c, !PT ;  /* 0x00000005070b7212 */ /* 0x000fe400078e3cff */
[----:B------:R-:W-:-:S04]  /*15e0*/  LOP3.LUT R5, R5, R0, RZ, 0x3c, !PT ;  /* 0x0000000005057212 */ /* 0x000fc800078e3cff */
[----:B------:R-:W1:Y:S01]  /*15f0*/  I2F.F64.S64 R10, R10 ;  /* 0x0000000a000a7312 */ /* 0x000e620000301c00 */
[----:B------:R-:W-:Y:S01]  /*1600*/  ISETP.GE.AND P0, PT, R5, RZ, PT ;  /* 0x000000ff0500720c */ /* 0x000fe20003f06270 */
[----:B-1----:R-:W-:-:S10]  /*1610*/  DMUL R22, R10, UR4 ;  /* 0x000000040a167c28 */ /* 0x002fd40008000000 */
[----:B------:R-:W1:Y:S02]  /*1620*/  F2F.F32.F64 R22, R22 ;  /* 0x0000001600167310 */ /* 0x000e640000301000 */
[----:B01----:R-:W-:-:S07]  /*1630*/  FSEL R13, -R22, R22, !P0 ;  /* 0x00000016160d7208 */ /* 0x003fce0004000100 */
.L_x_25:
[----:B------:R-:W-:Y:S05]  /*1640*/  BSYNC.RECONVERGENT B1 ;  /* 0x0000000000017941 */ /* 0x000fea0003800200 */
.L_x_24:
[----:B------:R-:W-:Y:S01]  /*1650*/  FMUL R4, R13, R13 ;  /* 0x0000000d0d047220 */ /* 0x000fe20000400000 */
[C---:B------:R-:W-:Y:S01]  /*1660*/  LOP3.LUT R3, R12.reuse, 0x1, RZ, 0xc0, !PT ;  /* 0x000000010c037812 */ /* 0x040fe200078ec0ff */
[----:B------:R-:W-:Y:S01]  /*1670*/  VIADD R12, R12, 0x1 ;  /* 0x000000010c0c7836 */ /* 0x000fe20000000000 */
[----:B------:R-:W1:Y:S01]  /*1680*/  F2I.TRUNC.NTZ R14, R14 ;  /* 0x0000000e000e7305 */ /* 0x000e62000020f100 */
[----:B------:R-:W-:Y:S01]  /*1690*/  FFMA R19, R4, R19, -0.0013887860113754868507 ;  /* 0xbab607ed04137423 */ /* 0x000fe20000000013 */
[----:B------:R-:W-:Y:S02]  /*16a0*/  ISETP.NE.U32.AND P0, PT, R3, 0x1, PT ;  /* 0x000000010300780c */ /* 0x000fe40003f05070 */
[----:B------:R-:W-:Y:S02]  /*16b0*/  LOP3.LUT P1, RZ, R12, 0x2, RZ, 0xc0, !PT ;  /* 0x000000020cff7812 */ /* 0x000fe4000782c0ff */
[----:B------:R-:W-:Y:S01]  /*16c0*/  FSEL R3, R18, 0.0083327032625675201416, P0 ;  /* 0x3c0885e412037808 */ /* 0x000fe20000000000 */
[----:B------:R-:W-:Y:S01]  /*16d0*/  IMAD.MOV.U32 R18, RZ, RZ, R2 ;  /* 0x000000ffff127224 */ /* 0x000fe200078e0002 */
[----:B------:R-:W-:Y:S01]  /*16e0*/  FSEL R19, R19, -0.00019574658654164522886, P0 ;  /* 0xb94d415313137808 */ /* 0x000fe20000000000 */
[----:B------:R-:W4:Y:S01]  /*16f0*/  F2I.TRUNC.NTZ R21, R21 ;  /* 0x0000001500157305 */ /* 0x000f22000020f100 */
[----:B------:R-:W-:-:S03]  /*1700*/  FSEL R8, -R15, -0.16666662693023681641, P0 ;  /* 0xbe2aaaa80f087808 */ /* 0x000fc60000000100 */
[----:B------:R-:W-:Y:S01]  /*1710*/  FFMA R19, R4, R19, R3 ;  /* 0x0000001304137223 */ /* 0x000fe20000000003 */
[----:B------:R-:W-:-:S03]  /*1720*/  FSEL R3, R13, 1, !P0 ;  /* 0x3f8000000d037808 */ /* 0x000fc60004000000 */
[C---:B------:R-:W-:Y:S02]  /*1730*/  FFMA R8, R4.reuse, R19, R8 ;  /* 0x0000001304087223 */ /* 0x040fe40000000008 */
[----:B------:R-:W-:-:S04]  /*1740*/  FFMA R4, R4, R3, RZ ;  /* 0x0000000304047223 */ /* 0x000fc800000000ff */
[----:B------:R-:W-:-:S04]  /*1750*/  FFMA R3, R4, R8, R3 ;  /* 0x0000000804037223 */ /* 0x000fc80000000003 */
[----:B------:R-:W-:-:S04]  /*1760*/  @P1 FADD R3, RZ, -R3 ;  /* 0x80000003ff031221 */ /* 0x000fc80000000000 */
[----:B------:R-:W-:-:S06]  /*1770*/  FFMA R3, R20, R3, R9 ;  /* 0x0000000314037223 */ /* 0x000fcc0000000009 */
[----:B------:R-:W0:Y:S01]  /*1780*/  F2I.TRUNC.NTZ R3, R3 ;  /* 0x0000000300037305 */ /* 0x000e22000020f100 */
[----:B-1--4-:R-:W-:Y:S05]  /*1790*/  BRA `(.L_x_27) ;  /* 0x0000001400187947 */ /* 0x012fea0003800000 */
.L_x_14:
[C---:B------:R-:W-:Y:S01]  /*17a0*/  FMUL R5, R0.reuse, 0.63661974668502807617 ;  /* 0x3f22f98300057820 */ /* 0x040fe20000400000 */
[----:B------:R-:W1:Y:S01]  /*17b0*/  LDCU UR4, c[0x0][0x3a0] ;  /* 0x00007400ff0477ac */ /* 0x000e620008000800 */
[----:B------:R-:W-:Y:S01]  /*17c0*/  FSETP.GE.AND P0, PT, |R0|, 105615, PT ;  /* 0x47ce47800000780b */ /* 0x000fe20003f06200 */
[----:B------:R-:W-:Y:S01]  /*17d0*/  BSSY.RECONVERGENT B1, `(.L_x_28) ;  /* 0x0000042000017945 */ /* 0x000fe20003800200 */
[----:B------:R-:W-:Y:S02]  /*17e0*/  I2FP.F32.S32 R20, R2 ;  /* 0x0000000200147245 */ /* 0x000fe40000201400 */
        /* <DEDUP_REMOVED lines=20> */
.L_x_30:
        /* <DEDUP_REMOVED lines=28> */
[----:B------:R-:W-:Y:S02]  /*1af0*/  ISETP.GE.AND P0, PT, R0, RZ, PT ;  /* 0x000000ff0000720c */ /* 0x000fe40003f06270 */
[C---:B------:R-:W-:Y:S01]  /*1b00*/  SHF.L.W.U32.HI R5, R4.reuse, 0x2, R3 ;  /* 0x0000000204057819 */ /* 0x040fe20000010e03 */
[----:B------:R-:W-:-:S03]  /*1b10*/  IMAD.SHL.U32 R4, R4, 0x4, RZ ;  /* 0x0000000404047824 */ /* 0x000fc600078e00ff */
[----:B------:R-:W-:-:S04]  /*1b20*/  SHF.R.S32.HI R7, RZ, 0x1f, R5 ;  /* 0x0000001fff077819 */ /* 0x000fc80000011405 */
[C---:B------:R-:W-:Y:S02]  /*1b30*/  LOP3.LUT R10, R7.reuse, R4, RZ, 0x3c, !PT ;  /* 0x00000004070a7212 */ /* 0x040fe400078e3cff */
[----:B------:R-:W-:Y:S02]  /*1b40*/  LOP3.LUT R11, R7, R5, RZ, 0x3c, !PT ;  /* 0x00000005070b7212 */ /* 0x000fe400078e3cff */
[----:B------:R-:W-:Y:S02]  /*1b50*/  SHF.R.U32.HI R4, RZ, 0x1e, R3 ;  /* 0x0000001eff047819 */ /* 0x000fe40000011603 */
[C---:B------:R-:W-:Y:S02]  /*1b60*/  LOP3.LUT R3, R5.reuse, R0, RZ, 0x3c, !PT ;  /* 0x0000000005037212 */ /* 0x040fe400078e3cff */
[----:B------:R-:W0:Y:S01]  /*1b70*/  I2F.F64.S64 R10, R10 ;  /* 0x0000000a000a7312 */ /* 0x000e220000301c00 */
[----:B------:R-:W-:Y:S02]  /*1b80*/  LEA.HI R5, R5, R4, RZ, 0x1 ;  /* 0x0000000405057211 */ /* 0x000fe400078f08ff */
[----:B------:R-:W-:-:S03]  /*1b90*/  ISETP.GE.AND P1, PT, R3, RZ, PT ;  /* 0x000000ff0300720c */ /* 0x000fc60003f26270 */
[----:B------:R-:W-:-:S04]  /*1ba0*/  IMAD.MOV R3, RZ, RZ, -R5 ;  /* 0x000000ffff037224 */ /* 0x000fc800078e0a05 */
[----:B------:R-:W-:Y:S01]  /*1bb0*/  @!P0 IMAD.MOV.U32 R5, RZ, RZ, R3 ;  /* 0x000000ffff058224 */ /* 0x000fe200078e0003 */
[----:B0-----:R-:W-:-:S10]  /*1bc0*/  DMUL R12, R10, UR4 ;  /* 0x000000040a0c7c28 */ /* 0x001fd40008000000 */
[----:B------:R-:W0:Y:S02]  /*1bd0*/  F2F.F32.F64 R12, R12 ;  /* 0x0000000c000c7310 */ /* 0x000e240000301000 */
[----:B01----:R-:W-:-:S07]  /*1be0*/  FSEL R3, -R12, R12, !P1 ;  /* 0x0000000c0c037208 */ /* 0x003fce0004800100 */
.L_x_29:
[----:B0-----:R-:W-:Y:S05]  /*1bf0*/  BSYNC.RECONVERGENT B1 ;  /* 0x0000000000017941 */ /* 0x001fea0003800200 */
.L_x_28:
[----:B------:R-:W-:Y:S02]  /*1c00*/  IMAD.MOV.U32 R15, RZ, RZ, 0x37cbac00 ;  /* 0x37cbac00ff0f7424 */ /* 0x000fe400078e00ff */
[----:B------:R-:W-:Y:S01]  /*1c10*/  FMUL R4, R3, R3 ;  /* 0x0000000303047220 */ /* 0x000fe20000400000 */
[C---:B------:R-:W-:Y:S01]  /*1c20*/  LOP3.LUT R8, R5.reuse, 0x1, RZ, 0xc0, !PT ;  /* 0x0000000105087812 */ /* 0x040fe200078ec0ff */
[----:B------:R-:W-:Y:S01]  /*1c30*/  IMAD.MOV.U32 R14, RZ, RZ, 0x3d2aaabb ;  /* 0x3d2aaabbff0e7424 */ /* 0x000fe200078e00ff */
[----:B------:R-:W0:Y:S01]  /*1c40*/  LDCU UR4, c[0x0][0x3a4] ;  /* 0x00007480ff0477ac */ /* 0x000e220008000800 */
[----:B------:R-:W-:Y:S01]  /*1c50*/  FFMA R7, R4, R15, -0.0013887860113754868507 ;  /* 0xbab607ed04077423 */ /* 0x000fe2000000000f */
[----:B------:R-:W-:Y:S01]  /*1c60*/  ISETP.NE.U32.AND P0, PT, R8, 0x1, PT ;  /* 0x000000010800780c */ /* 0x000fe20003f05070 */
[----:B------:R-:W-:Y:S01]  /*1c70*/  IMAD.MOV.U32 R13, RZ, RZ, 0x3effffff ;  /* 0x3effffffff0d7424 */ /* 0x000fe200078e00ff */
[----:B------:R-:W-:Y:S01]  /*1c80*/  LOP3.LUT P1, RZ, R5, 0x2, RZ, 0xc0, !PT ;  /* 0x0000000205ff7812 */ /* 0x000fe2000782c0ff */
[----:B------:R-:W-:Y:S01]  /*1c90*/  BSSY.RECONVERGENT B1, `(.L_x_31) ;  /* 0x0000047000017945 */ /* 0x000fe20003800200 */
[----:B------:R-:W-:-:S02]  /*1ca0*/  FSEL R7, R7, -0.00019574658654164522886, !P0 ;  /* 0xb94d415307077808 */ /* 0x000fc40004000000 */
[----:B------:R-:W-:Y:S02]  /*1cb0*/  FSEL R11, R14, 0.0083327032625675201416, !P0 ;  /* 0x3c0885e40e0b7808 */ /* 0x000fe40004000000 */
[----:B------:R-:W-:Y:S02]  /*1cc0*/  FSEL R5, -R13, -0.16666662693023681641, !P0 ;  /* 0xbe2aaaa80d057808 */ /* 0x000fe40004000100 */
[----:B------:R-:W-:Y:S01]  /*1cd0*/  FSEL R3, R3, 1, P0 ;  /* 0x3f80000003037808 */ /* 0x000fe20000000000 */
[----:B------:R-:W-:Y:S01]  /*1ce0*/  FFMA R7, R4, R7, R11 ;  /* 0x0000000704077223 */ /* 0x000fe2000000000b */
[----:B------:R-:W-:-:S03]  /*1cf0*/  FSETP.GE.AND P0, PT, |R0|, 105615, PT ;  /* 0x47ce47800000780b */ /* 0x000fc60003f06200 */
[C---:B------:R-:W-:Y:S01]  /*1d00*/  FFMA R5, R4.reuse, R7, R5 ;  /* 0x0000000704057223 */ /* 0x040fe20000000005 */
[----:B------:R-:W-:Y:S01]  /*1d10*/  FFMA R4, R4, R3, RZ ;  /* 0x0000000304047223 */ /* 0x000fe200000000ff */
[----:B0-----:R-:W-:-:S03]  /*1d20*/  I2FP.F32.S32 R21, UR4 ;  /* 0x0000000400157c45 */ /* 0x001fc60008201400 */
[----:B------:R-:W-:Y:S01]  /*1d30*/  FFMA R3, R4, R5, R3 ;  /* 0x0000000504037223 */ /* 0x000fe20000000003 */
[----:B------:R-:W-:Y:S02]  /*1d40*/  IMAD.MOV.U32 R5, RZ, RZ, R18 ;  /* 0x000000ffff057224 */ /* 0x000fe400078e0012 */
[----:B------:R-:W-:Y:S02]  /*1d50*/  IMAD.MOV.U32 R4, RZ, RZ, R19 ;  /* 0x000000ffff047224 */ /* 0x000fe400078e0013 */
[----:B------:R-:W-:-:S04]  /*1d60*/  @P1 FADD R3, RZ, -R3 ;  /* 0x80000003ff031221 */ /* 0x000fc80000000000 */
[----:B------:R-:W-:Y:S01]  /*1d70*/  FFMA R12, R9, -R3, R20 ;  /* 0x80000003090c7223 */ /* 0x000fe20000000014 */
        /* <DEDUP_REMOVED lines=12> */
.L_x_33:
        /* <DEDUP_REMOVED lines=25> */
[----:B------:R-:W-:Y:S01]  /*1fd0*/  UMOV UR5, 0x3bf921fb ;  /* 0x3bf921fb00057882 */ /* 0x000fe20000000000 */
[----:B------:R-:W-:-:S02]  /*1fe0*/  ISETP.GE.AND P1, PT, R0, RZ, PT ;  /* 0x000000ff0000720c */ /* 0x000fc40003f26270 */
[-C--:B--2---:R-:W-:Y:S02]  /*1ff0*/  @P0 SHF.L.W.U32.HI R3, R4, R7.reuse, R3 ;  /* 0x0000000704030219 */ /* 0x084fe40000010e03 */
[----:B---3--:R-:W-:-:S04]  /*2000*/  @P0 SHF.L.W.U32.HI R4, R5, R7, R4 ;  /* 0x0000000705040219 */ /* 0x008fc80000010e04 */
[C---:B------:R-:W-:Y:S01]  /*2010*/  SHF.L.W.U32.HI R5, R4.reuse, 0x2, R3 ;  /* 0x0000000204057819 */ /* 0x040fe20000010e03 */
[----:B------:R-:W-:-:S03]  /*2020*/  IMAD.SHL.U32 R4, R4, 0x4, RZ ;  /* 0x0000000404047824 */ /* 0x000fc600078e00ff */
[----:B------:R-:W-:-:S04]  /*2030*/  SHF.R.S32.HI R7, RZ, 0x1f, R5 ;  /* 0x0000001fff077819 */ /* 0x000fc80000011405 */
[C---:B------:R-:W-:Y:S02]  /*2040*/  LOP3.LUT R10, R7.reuse, R4, RZ, 0x3c, !PT ;  /* 0x00000004070a7212 */ /* 0x040fe400078e3cff */
[----:B------:R-:W-:Y:S02]  /*2050*/  LOP3.LUT R11, R7, R5, RZ, 0x3c, !PT ;  /* 0x00000005070b7212 */ /* 0x000fe400078e3cff */
[----:B------:R-:W-:Y:S02]  /*2060*/  SHF.R.U32.HI R4, RZ, 0x1e, R3 ;  /* 0x0000001eff047819 */ /* 0x000fe40000011603 */
[C---:B------:R-:W-:Y:S02]  /*2070*/  LOP3.LUT R3, R5.reuse, R0, RZ, 0x3c, !PT ;  /* 0x0000000005037212 */ /* 0x040fe400078e3cff */
[----:B------:R-:W1:Y:S01]  /*2080*/  I2F.F64.S64 R10, R10 ;  /* 0x0000000a000a7312 */ /* 0x000e620000301c00 */
[----:B------:R-:W-:Y:S02]  /*2090*/  LEA.HI R5, R5, R4, RZ, 0x1 ;  /* 0x0000000405057211 */ /* 0x000fe400078f08ff */
[----:B------:R-:W-:-:S03]  /*20a0*/  ISETP.GE.AND P0, PT, R3, RZ, PT ;  /* 0x000000ff0300720c */ /* 0x000fc60003f06270 */
[----:B------:R-:W-:-:S04]  /*20b0*/  IMAD.MOV R3, RZ, RZ, -R5 ;  /* 0x000000ffff037224 */ /* 0x000fc800078e0a05 */
[----:B------:R-:W-:Y:S01]  /*20c0*/  @!P1 IMAD.MOV.U32 R5, RZ, RZ, R3 ;  /* 0x000000ffff059224 */ /* 0x000fe200078e0003 */
[----:B-1----:R-:W-:-:S10]  /*20d0*/  DMUL R22, R10, UR4 ;  /* 0x000000040a167c28 */ /* 0x002fd40008000000 */
[----:B------:R-:W1:Y:S02]  /*20e0*/  F2F.F32.F64 R22, R22 ;  /* 0x0000001600167310 */ /* 0x000e640000301000 */
[----:B01----:R-:W-:-:S07]  /*20f0*/  FSEL R4, -R22, R22, !P0 ;  /* 0x0000001616047208 */ /* 0x003fce0004000100 */
.L_x_32:
[----:B------:R-:W-:Y:S05]  /*2100*/  BSYNC.RECONVERGENT B1 ;  /* 0x0000000000017941 */ /* 0x000fea0003800200 */
.L_x_31:
[----:B------:R-:W-:Y:S01]  /*2110*/  FMUL R8, R4, R4 ;  /* 0x0000000404087220 */ /* 0x000fe20000400000 */
[----:B------:R-:W-:Y:S01]  /*2120*/  LOP3.LUT R7, R5, 0x1, RZ, 0xc0, !PT ;  /* 0x0000000105077812 */ /* 0x000fe200078ec0ff */
[----:B------:R-:W-:Y:S01]  /*2130*/  IMAD.MOV.U32 R22, RZ, RZ, 0x3c0885e4 ;  /* 0x3c0885e4ff167424 */ /* 0x000fe200078e00ff */
[----:B------:R-:W-:Y:S01]  /*2140*/  BSSY.RECONVERGENT B1, `(.L_x_34) ;  /* 0x000004b000017945 */ /* 0x000fe20003800200 */
[----:B------:R-:W-:Y:S01]  /*2150*/  FFMA R3, R8, R15, -0.0013887860113754868507 ;  /* 0xbab607ed08037423 */ /* 0x000fe2000000000f */
[----:B------:R-:W-:Y:S01]  /*2160*/  ISETP.NE.U32.AND P0, PT, R7, 0x1, PT ;  /* 0x000000010700780c */ /* 0x000fe20003f05070 */
[----:B------:R-:W-:Y:S02]  /*2170*/  VIADD R10, R5, 0x1 ;  /* 0x00000001050a7836 */ /* 0x000fe40000000000 */
[----:B------:R-:W-:Y:S01]  /*2180*/  IMAD.MOV.U32 R23, RZ, RZ, 0x3e2aaaa8 ;  /* 0x3e2aaaa8ff177424 */ /* 0x000fe200078e00ff */
[----:B------:R-:W-:Y:S02]  /*2190*/  FSEL R5, R3, -0.00019574658654164522886, P0 ;  /* 0xb94d415303057808 */ /* 0x000fe40000000000 */
[----:B------:R-:W-:-:S02]  /*21a0*/  FSEL R7, R22, 0.041666727513074874878, !P0 ;  /* 0x3d2aaabb16077808 */ /* 0x000fc40004000000 */
[----:B------:R-:W-:Y:S02]  /*21b0*/  LOP3.LUT P1, RZ, R10, 0x2, RZ, 0xc0, !PT ;  /* 0x000000020aff7812 */ /* 0x000fe4000782c0ff */
[----:B------:R-:W-:Y:S01]  /*21c0*/  FSEL R3, R4, 1, !P0 ;  /* 0x3f80000004037808 */ /* 0x000fe20004000000 */
[----:B------:R-:W-:Y:S01]  /*21d0*/  FFMA R5, R8, R5, R7 ;  /* 0x0000000508057223 */ /* 0x000fe20000000007 */
[----:B------:R-:W-:Y:S02]  /*21e0*/  FSEL R10, -R23, -0.4999999701976776123, !P0 ;  /* 0xbeffffff170a7808 */ /* 0x000fe40004000100 */
[----:B------:R-:W-:Y:S01]  /*21f0*/  FSETP.GE.AND P0, PT, |R0|, 105615, PT ;  /* 0x47ce47800000780b */ /* 0x000fe20003f06200 */
[C---:B------:R-:W-:Y:S02]  /*2200*/  FFMA R4, R8.reuse, R3, RZ ;  /* 0x0000000308047223 */ /* 0x040fe400000000ff */
[----:B------:R-:W-:-:S04]  /*2210*/  FFMA R5, R8, R5, R10 ;  /* 0x0000000508057223 */ /* 0x000fc8000000000a */
[----:B------:R-:W-:Y:S01]  /*2220*/  FFMA R3, R4, R5, R3 ;  /* 0x0000000504037223 */ /* 0x000fe20000000003 */
[----:B------:R-:W-:-:S03]  /*2230*/  IMAD.MOV.U32 R5, RZ, RZ, R18 ;  /* 0x000000ffff057224 */ /* 0x000fc600078e0012 */
[----:B------:R-:W-:-:S04]  /*2240*/  @P1 FADD R3, RZ, -R3 ;  /* 0x80000003ff031221 */ /* 0x000fc80000000000 */
[----:B------:R-:W-:Y:S01]  /*2250*/  FFMA R20, R21, R3, R20 ;  /* 0x0000000315147223 */ /* 0x000fe20000000014 */
        /* <DEDUP_REMOVED lines=13> */
.L_x_36:
        /* <DEDUP_REMOVED lines=44> */
.L_x_35:
[----:B------:R-:W-:Y:S05]  /*25f0*/  BSYNC.RECONVERGENT B1 ;  /* 0x0000000000017941 */ /* 0x000fea0003800200 */
.L_x_34:
[----:B------:R-:W-:Y:S01]  /*2600*/  LOP3.LUT R7, R5, 0x1, RZ, 0xc0, !PT ;  /* 0x0000000105077812 */ /* 0x000fe200078ec0ff */
[----:B------:R-:W-:Y:S01]  /*2610*/  FMUL R4, R3, R3 ;  /* 0x0000000303047220 */ /* 0x000fe20000400000 */
[----:B------:R-:W-:Y:S01]  /*2620*/  VIADD R8, R5, 0x1 ;  /* 0x0000000105087836 */ /* 0x000fe20000000000 */
[----:B------:R-:W-:Y:S01]  /*2630*/  BSSY.RECONVERGENT B1, `(.L_x_37) ;  /* 0x0000047000017945 */ /* 0x000fe20003800200 */
[----:B------:R-:W-:Y:S01]  /*2640*/  ISETP.NE.U32.AND P0, PT, R7, 0x1, PT ;  /* 0x000000010700780c */ /* 0x000fe20003f05070 */
[----:B------:R-:W-:Y:S02]  /*2650*/  FFMA R7, R4, R15, -0.0013887860113754868507 ;  /* 0xbab607ed04077423 */ /* 0x000fe4000000000f */
[----:B------:R-:W-:Y:S02]  /*2660*/  LOP3.LUT P1, RZ, R8, 0x2, RZ, 0xc0, !PT ;  /* 0x0000000208ff7812 */ /* 0x000fe4000782c0ff */
[----:B------:R-:W-:Y:S02]  /*2670*/  FSEL R5, R22, 0.041666727513074874878, !P0 ;  /* 0x3d2aaabb16057808 */ /* 0x000fe40004000000 */
[----:B------:R-:W-:-:S02]  /*2680*/  FSEL R7, R7, -0.00019574658654164522886, P0 ;  /* 0xb94d415307077808 */ /* 0x000fc40000000000 */
[----:B------:R-:W-:Y:S02]  /*2690*/  FSEL R3, R3, 1, !P0 ;  /* 0x3f80000003037808 */ /* 0x000fe40004000000 */
[----:B------:R-:W-:Y:S01]  /*26a0*/  FSEL R10, -R23, -0.4999999701976776123, !P0 ;  /* 0xbeffffff170a7808 */ /* 0x000fe20004000100 */
[----:B------:R-:W-:Y:S01]  /*26b0*/  FFMA R5, R4, R7, R5 ;  /* 0x0000000704057223 */ /* 0x000fe20000000005 */
[----:B------:R-:W-:Y:S01]  /*26c0*/  FSETP.GE.AND P0, PT, |R0|, 105615, PT ;  /* 0x47ce47800000780b */ /* 0x000fe20003f06200 */
[C---:B------:R-:W-:Y:S02]  /*26d0*/  FFMA R8, R4.reuse, R3, RZ ;  /* 0x0000000304087223 */ /* 0x040fe400000000ff */
[----:B------:R-:W-:-:S04]  /*26e0*/  FFMA R5, R4, R5, R10 ;  /* 0x0000000504057223 */ /* 0x000fc8000000000a */
[----:B------:R-:W-:-:S04]  /*26f0*/  FFMA R8, R8, R5, R3 ;  /* 0x0000000508087223 */ /* 0x000fc80000000003 */
[----:B------:R-:W-:-:S04]  /*2700*/  @P1 FADD R8, RZ, -R8 ;  /* 0x80000008ff081221 */ /* 0x000fc80000000000 */
[----:B------:R-:W-:Y:S01]  /*2710*/  FMUL R21, R21, R8 ;  /* 0x0000000815157220 */ /* 0x000fe20000400000 */
        /* <DEDUP_REMOVED lines=12> */
.L_x_39:
        /* <DEDUP_REMOVED lines=28> */
[----:B---3--:R-:W-:Y:S02]  /*29a0*/  @P0 SHF.L.W.U32.HI R4, R5, R7, R4 ;  /* 0x0000000705040219 */ /* 0x008fe40000010e04 */
[--C-:B------:R-:W-:Y:S02]  /*29b0*/  SHF.R.U32.HI R18, RZ, 0x1e, R3.reuse ;  /* 0x0000001eff127819 */ /* 0x100fe40000011603 */
[C---:B------:R-:W-:Y:S01]  /*29c0*/  SHF.L.W.U32.HI R5, R4.reuse, 0x2, R3 ;  /* 0x0000000204057819 */ /* 0x040fe20000010e03 */
[----:B------:R-:W-:-:S03]  /*29d0*/  IMAD.SHL.U32 R4, R4, 0x4, RZ ;  /* 0x0000000404047824 */ /* 0x000fc600078e00ff */
[----:B------:R-:W-:Y:S02]  /*29e0*/  SHF.R.S32.HI R7, RZ, 0x1f, R5 ;  /* 0x0000001fff077819 */ /* 0x000fe40000011405 */
[----:B------:R-:W-:Y:S02]  /*29f0*/  LOP3.LUT R3, R5, R0, RZ, 0x3c, !PT ;  /* 0x0000000005037212 */ /* 0x000fe400078e3cff */
[C---:B------:R-:W-:Y:S02]  /*2a00*/  LOP3.LUT R10, R7.reuse, R4, RZ, 0x3c, !PT ;  /* 0x00000004070a7212 */ /* 0x040fe400078e3cff */
[----:B------:R-:W-:Y:S02]  /*2a10*/  LOP3.LUT R11, R7, R5, RZ, 0x3c, !PT ;  /* 0x00000005070b7212 */ /* 0x000fe400078e3cff */
[----:B------:R-:W-:Y:S02]  /*2a20*/  LEA.HI R18, R5, R18, RZ, 0x1 ;  /* 0x0000001205127211 */ /* 0x000fe400078f08ff */
[----:B------:R-:W-:-:S02]  /*2a30*/  ISETP.GE.AND P0, PT, R3, RZ, PT ;  /* 0x000000ff0300720c */ /* 0x000fc40003f06270 */
[----:B------:R-:W1:Y:S01]  /*2a40*/  I2F.F64.S64 R10, R10 ;  /* 0x0000000a000a7312 */ /* 0x000e620000301c00 */
[----:B------:R-:W-:-:S04]  /*2a50*/  IMAD.MOV R3, RZ, RZ, -R18 ;  /* 0x000000ffff037224 */ /* 0x000fc800078e0a12 */
[----:B------:R-:W-:Y:S01]  /*2a60*/  @!P1 IMAD.MOV.U32 R18, RZ, RZ, R3 ;  /* 0x000000ffff129224 */ /* 0x000fe200078e0003 */
[----:B-1----:R-:W-:-:S10]  /*2a70*/  DMUL R22, R10, UR4 ;  /* 0x000000040a167c28 */ /* 0x002fd40008000000 */
[----:B------:R-:W1:Y:S02]  /*2a80*/  F2F.F32.F64 R22, R22 ;  /* 0x0000001600167310 */ /* 0x000e640000301000 */
[----:B01----:R-:W-:-:S07]  /*2a90*/  FSEL R19, -R22, R22, !P0 ;  /* 0x0000001616137208 */ /* 0x003fce0004000100 */
.L_x_38:
[----:B------:R-:W-:Y:S05]  /*2aa0*/  BSYNC.RECONVERGENT B1 ;  /* 0x0000000000017941 */ /* 0x000fea0003800200 */
.L_x_37:
[----:B------:R-:W-:Y:S01]  /*2ab0*/  FMUL R4, R19, R19 ;  /* 0x0000001313047220 */ /* 0x000fe20000400000 */
[C---:B------:R-:W-:Y:S02]  /*2ac0*/  LOP3.LUT R3, R18.reuse, 0x1, RZ, 0xc0, !PT ;  /* 0x0000000112037812 */ /* 0x040fe400078ec0ff */
[----:B------:R-:W-:Y:S01]  /*2ad0*/  LOP3.LUT P1, RZ, R18, 0x2, RZ, 0xc0, !PT ;  /* 0x0000000212ff7812 */ /* 0x000fe2000782c0ff */
[----:B------:R-:W-:Y:S01]  /*2ae0*/  FFMA R15, R4, R15, -0.0013887860113754868507 ;  /* 0xbab607ed040f7423 */ /* 0x000fe2000000000f */
[----:B------:R-:W-:Y:S01]  /*2af0*/  ISETP.NE.U32.AND P0, PT, R3, 0x1, PT ;  /* 0x000000010300780c */ /* 0x000fe20003f05070 */
[----:B------:R0:W1:Y:S01]  /*2b00*/  F2I.TRUNC.NTZ R18, R12 ;  /* 0x0000000c00127305 */ /* 0x000062000020f100 */
[----:B------:R-:W-:Y:S02]  /*2b10*/  I2FP.F32.U32 R10, R17 ;  /* 0x00000011000a7245 */ /* 0x000fe40000201000 */
[----:B------:R-:W-:Y:S02]  /*2b20*/  FSEL R3, R14, 0.0083327032625675201416, !P0 ;  /* 0x3c0885e40e037808 */ /* 0x000fe40004000000 */
[----:B------:R-:W-:-:S02]  /*2b30*/  FSEL R15, R15, -0.00019574658654164522886, !P0 ;  /* 0xb94d41530f0f7808 */ /* 0x000fc40004000000 */
[----:B------:R-:W-:-:S03]  /*2b40*/  FSEL R8, -R13, -0.16666662693023681641, !P0 ;  /* 0xbe2aaaa80d087808 */ /* 0x000fc60004000100 */
[----:B------:R-:W-:Y:S01]  /*2b50*/  FFMA R15, R4, R15, R3 ;  /* 0x0000000f040f7223 */ /* 0x000fe20000000003 */
[----:B------:R-:W-:-:S03]  /*2b60*/  FSEL R3, R19, 1, P0 ;  /* 0x3f80000013037808 */ /* 0x000fc60000000000 */
[C---:B------:R-:W-:Y:S02]  /*2b70*/  FFMA R8, R4.reuse, R15, R8 ;  /* 0x0000000f04087223 */ /* 0x040fe40000000008 */
[----:B------:R-:W-:-:S04]  /*2b80*/  FFMA R4, R4, R3, RZ ;  /* 0x0000000304047223 */ /* 0x000fc800000000ff */
[----:B------:R-:W-:Y:S01]  /*2b90*/  FFMA R4, R4, R8, R3 ;  /* 0x0000000804047223 */ /* 0x000fe20000000003 */
[----:B------:R-:W-:Y:S01]  /*2ba0*/  FADD R8, -R21, R10 ;  /* 0x0000000a15087221 */ /* 0x000fe20000000100 */
[----:B------:R-:W-:Y:S01]  /*2bb0*/  IMAD.MOV.U32 R3, RZ, RZ, R17 ;  /* 0x000000ffff037224 */ /* 0x000fe200078e0011 */
[----:B------:R0:W2:Y:S01]  /*2bc0*/  F2I.TRUNC.NTZ R21, R20 ;  /* 0x0000001400157305 */ /* 0x0000a2000020f100 */
[----:B------:R-:W-:-:S04]  /*2bd0*/  @P1 FADD R4, RZ, -R4 ;  /* 0x80000004ff041221 */ /* 0x000fc80000000000 */
[----:B------:R-:W-:-:S04]  /*2be0*/  FFMA R8, R9, -R4, R8 ;  /* 0x8000000409087223 */ /* 0x000fc80000000008 */
[----:B-1----:R0:W3:Y:S03]  /*2bf0*/  F2I.TRUNC.NTZ R14, R8 ;  /* 0x00000008000e7305 */ /* 0x0020e6000020f100 */
.L_x_27:
[----:B------:R-:W-:Y:S05]  /*2c00*/  BSYNC.RECONVERGENT B0 ;  /* 0x0000000000007941 */ /* 0x000fea0003800200 */
.L_x_13:
[----:B------:R-:W1:Y:S01]  /*2c10*/  LDCU.64 UR4, c[0x0][0x398] ;  /* 0x00007300ff0477ac */ /* 0x000e620008000a00 */
[----:B0-----:R-:W0:Y:S01]  /*2c20*/  LDC.64 R12, c[0x0][0x390] ;  /* 0x0000e400ff0c7b82 */ /* 0x001e220000000a00 */
[----:B-1----:R-:W-:Y:S02]  /*2c30*/  UIADD3 UR4, UPT, UPT, UR4, -0x1, URZ ;  /* 0xffffffff04047890 */ /* 0x002fe4000fffe0ff */
[----:B------:R-:W-:-:S04]  /*2c40*/  UIADD3 UR6, UPT, UPT, UR5, -0x1, URZ ;  /* 0xffffffff05067890 */ /* 0x000fc8000fffe0ff */
[----:B---3--:R-:W-:Y:S02]  /*2c50*/  VIMNMX.RELU R7, PT, PT, R14, UR4, PT ;  /* 0x000000040e077c48 */ /* 0x008fe4000bfe1100 */
[----:B------:R-:W-:Y:S02]  /*2c60*/  VIMNMX.RELU R8, PT, PT, R18, UR6, PT ;  /* 0x0000000612087c48 */ /* 0x000fe4000bfe1100 */
[----:B--2---:R-:W-:Y:S02]  /*2c70*/  VIMNMX.RELU R10, PT, PT, R21, UR6, PT ;  /* 0x00000006150a7c48 */ /* 0x004fe4000bfe1100 */
[----:B------:R-:W-:Y:S01]  /*2c80*/  VIMNMX.RELU R9, PT, PT, R3, UR4, PT ;  /* 0x0000000403097c48 */ /* 0x000fe2000bfe1100 */
[C---:B------:R-:W-:Y:S02]  /*2c90*/  IMAD R5, R7.reuse, UR5, R8 ;  /* 0x0000000507057c24 */ /* 0x040fe4000f8e0208 */
[--C-:B------:R-:W-:Y:S02]  /*2ca0*/  IMAD R7, R7, UR5, R10.reuse ;  /* 0x0000000507077c24 */ /* 0x100fe4000f8e020a */
[----:B------:R-:W-:-:S02]  /*2cb0*/  IMAD R11, R9, UR5, R10 ;  /* 0x00000005090b7c24 */ /* 0x000fc4000f8e020a */
[----:B------:R-:W-:Y:S02]  /*2cc0*/  IMAD R15, R9, UR5, R8 ;  /* 0x00000005090f7c24 */ /* 0x000fe4000f8e0208 */
[----:B0-----:R-:W-:-:S04]  /*2cd0*/  IMAD.WIDE R4, R5, 0x4, R12 ;  /* 0x0000000405047825 */ /* 0x001fc800078e020c */
[--C-:B------:R-:W-:Y:S02]  /*2ce0*/  IMAD.WIDE R8, R11, 0x4, R12.reuse ;  /* 0x000000040b087825 */ /* 0x100fe400078e020c */
[----:B------:R0:W2:Y:S02]  /*2cf0*/  LDG.E R4, desc[UR36][R4.64] ;  /* 0x0000002404047981 */ /* 0x0000a4000c1e1900 */
[--C-:B------:R-:W-:Y:S02]  /*2d00*/  IMAD.WIDE R10, R15, 0x4, R12.reuse ;  /* 0x000000040f0a7825 */ /* 0x100fe400078e020c */
[----:B------:R-:W2:Y:S02]  /*2d10*/  LDG.E R9, desc[UR36][R8.64] ;  /* 0x0000002408097981 */ /* 0x000ea4000c1e1900 */
[----:B------:R-:W-:Y:S02]  /*2d20*/  IMAD.WIDE R12, R7, 0x4, R12 ;  /* 0x00000004070c7825 */ /* 0x000fe400078e020c */
[----:B------:R-:W3:Y:S04]  /*2d30*/  LDG.E R11, desc[UR36][R10.64] ;  /* 0x000000240a0b7981 */ /* 0x000ee8000c1e1900 */
[----:B------:R-:W4:Y:S01]  /*2d40*/  LDG.E R12, desc[UR36][R12.64] ;  /* 0x000000240c0c7981 */ /* 0x000f22000c1e1900 */
[----:B------:R-:W-:Y:S01]  /*2d50*/  IMAD.IADD R14, R3, 0x1, -R14 ;  /* 0x00000001030e7824 */ /* 0x000fe200078e0a0e */
[----:B------:R-:W-:Y:S01]  /*2d60*/  BSSY.RECONVERGENT B0, `(.L_x_40) ;  /* 0x0000013000007945 */ /* 0x000fe20003800200 */
[----:B------:R-:W-:-:S04]  /*2d70*/  IMAD.IADD R21, R21, 0x1, -R18 ;  /* 0x0000000115157824 */ /* 0x000fc800078e0a12 */
[----:B------:R-:W-:-:S05]  /*2d80*/  IMAD R14, R14, R21, RZ ;  /* 0x000000150e0e7224 */ /* 0x000fca00078e02ff */
[----:B------:R-:W-:-:S04]  /*2d90*/  IABS R3, R14 ;  /* 0x0000000e00037213 */ /* 0x000fc80000000000 */
[----:B------:R-:W-:-:S04]  /*2da0*/  I2FP.F32.S32 R14, R3 ;  /* 0x00000003000e7245 */ /* 0x000fc80000201400 */
[----:B0-----:R-:W0:Y:S01]  /*2db0*/  MUFU.RCP R5, R14 ;  /* 0x0000000e00057308 */ /* 0x001e220000001000 */
[----:B--2---:R-:W-:-:S04]  /*2dc0*/  FADD R4, R4, R9 ;  /* 0x0000000904047221 */ /* 0x004fc80000000000 */
[----:B---3--:R-:W-:Y:S01]  /*2dd0*/  FADD R3, R4, -R11 ;  /* 0x8000000b04037221 */ /* 0x008fe20000000000 */
[----:B0-----:R-:W-:-:S03]  /*2de0*/  FFMA R4, -R14, R5, 1 ;  /* 0x3f8000000e047423 */ /* 0x001fc60000000105 */
[----:B----4-:R-:W-:Y:S01]  /*2df0*/  FADD R3, R3, -R12 ;  /* 0x8000000c03037221 */ /* 0x010fe20000000000 */
[----:B------:R-:W-:-:S03]  /*2e00*/  FFMA R4, R5, R4, R5 ;  /* 0x0000000405047223 */ /* 0x000fc60000000005 */
[----:B------:R-:W0:Y:S01]  /*2e10*/  FCHK P0, R3, R14 ;  /* 0x0000000e03007302 */ /* 0x000e220000000000 */
[----:B------:R-:W-:-:S04]  /*2e20*/  FFMA R5, R3, R4, RZ ;  /* 0x0000000403057223 */ /* 0x000fc800000000ff */
[----:B------:R-:W-:-:S04]  /*2e30*/  FFMA R7, -R14, R5, R3 ;  /* 0x000000050e077223 */ /* 0x000fc80000000103 */
[----:B------:R-:W-:Y:S01]  /*2e40*/  FFMA R4, R4, R7, R5 ;  /* 0x0000000704047223 */ /* 0x000fe20000000005 */
[----:B0-----:R-:W-:Y:S06]  /*2e50*/  @!P0 BRA `(.L_x_41) ;  /* 0x00000000000c8947 */ /* 0x001fec0003800000 */
[----:B------:R-:W-:Y:S01]  /*2e60*/  IMAD.MOV.U32 R4, RZ, RZ, R14 ;  /* 0x000000ffff047224 */ /* 0x000fe200078e000e */
[----:B------:R-:W-:-:S07]  /*2e70*/  MOV R8, 0x2e90 ;  /* 0x00002e9000087802 */ /* 0x000fce0000000f00 */
[----:B------:R-:W-:Y:S05]  /*2e80*/  CALL.REL.NOINC `($__internal_2_$__cuda_sm3x_div_rn_noftz_f32_slowpath) ;  /* 0x00000054006c7944 */ /* 0x000fea0003c00000 */
.L_x_41:
[----:B------:R-:W-:Y:S05]  /*2e90*/  BSYNC.RECONVERGENT B0 ;  /* 0x0000000000007941 */ /* 0x000fea0003800200 */
.L_x_40:
[----:B------:R-:W0:Y:S02]  /*2ea0*/  LDCU UR4, c[0x0][0x3a8] ;  /* 0x00007500ff0477ac */ /* 0x000e240008000800 */
[----:B0-----:R-:W-:Y:S01]  /*2eb0*/  FADD R4, -R4, UR4 ;  /* 0x0000000404047e21 */ /* 0x001fe20008000100 */
[----:B------:R-:W0:Y:S05]  /*2ec0*/  LDCU.64 UR4, c[0x0][0x3b8] ;  /* 0x00007700ff0477ac */ /* 0x000e2a0008000a00 */
[----:B------:R-:W0:Y:S02]  /*2ed0*/  F2F.F64.F32 R4, |R4| ;  /* 0x4000000400047310 */ /* 0x000e240000201800 */
[----:B0-----:R-:W-:-:S14]  /*2ee0*/  DSETP.GTU.AND P0, PT, R4, UR4, PT ;  /* 0x0000000404007e2a */ /* 0x001fdc000bf0c000 */
[----:B------:R-:W-:Y:S05]  /*2ef0*/  @P0 EXIT ;  /* 0x000000000000094d */ /* 0x000fea0003800000 */
[----:B------:R-:W0:Y:S01]  /*2f00*/  LDCU UR4, c[0x0][0x3a0] ;  /* 0x00007400ff0477ac */ /* 0x000e220008000800 */
[----:B------:R-:W-:Y:S01]  /*2f10*/  CS2R R30, SRZ ;  /* 0x00000000001e7805 */ /* 0x000fe2000001ff00 */
[----:B0-----:R-:W-:-:S09]  /*2f20*/  UISETP.GE.AND UP0, UPT, UR4, 0x1, UPT ;  /* 0x000000010400788c */ /* 0x001fd2000bf06270 */
[----:B------:R-:W-:Y:S05]  /*2f30*/  BRA.U !UP0, `(.L_x_42) ;  /* 0x0000004908387547 */ /* 0x000fea000b800000 */
[----:B------:R-:W0:Y:S02]  /*2f40*/  LDCU UR5, c[0x0][0x3a4] ;  /* 0x00007480ff0577ac */ /* 0x000e240008000800 */
[----:B0-----:R-:W-:-:S09]  /*2f50*/  UISETP.GE.AND UP0, UPT, UR5, 0x1, UPT ;  /* 0x000000010500788c */ /* 0x001fd2000bf06270 */
[----:B------:R-:W-:Y:S05]  /*2f60*/  BRA.U !UP0, `(.L_x_42) ;  /* 0x00000049082c7547 */ /* 0x000fea000b800000 */
[----:B------:R-:W-:Y:S01]  /*2f70*/  UIMAD UR4, UR4, UR5, URZ ;  /* 0x00000005040472a4 */ /* 0x000fe2000f8e02ff */
[C---:B------:R-:W-:Y:S01]  /*2f80*/  FMUL R7, R0.reuse, 0.63661974668502807617 ;  /* 0x3f22f98300077820 */ /* 0x040fe20000400000 */
[----:B------:R-:W-:Y:S01]  /*2f90*/  SHF.R.U32.HI R10, RZ, 0x17, R0 ;  /* 0x00000017ff0a7819 */ /* 0x000fe20000011600 */
[----:B------:R-:W0:Y:S01]  /*2fa0*/  LDCU.64 UR6, c[0x0][0x398] ;  /* 0x00007300ff0677ac */ /* 0x000e220008000a00 */
[C---:B------:R-:W-:Y:S01]  /*2fb0*/  FSETP.GE.AND P0, PT, |R0|.reuse, 105615, PT ;  /* 0x47ce47800000780b */ /* 0x040fe20003f06200 */
[----:B------:R-:W1:Y:S01]  /*2fc0*/  F2I.NTZ R36, R7 ;  /* 0x0000000700247305 */ /* 0x000e620000203100 */
[C---:B------:R-:W-:Y:S01]  /*2fd0*/  IMAD.SHL.U32 R11, R0.reuse, 0x100, RZ ;  /* 0x00000100000b7824 */ /* 0x040fe200078e00ff */
[----:B------:R-:W-:Y:S01]  /*2fe0*/  UIMAD UR4, UR4, 0x3, URZ ;  /* 0x00000003040478a4 */ /* 0x000fe2000f8e02ff */
[----:B------:R-:W-:Y:S01]  /*2ff0*/  FMUL R3, RZ, R0 ;  /* 0x00000000ff037220 */ /* 0x000fe20000400000 */
[----:B------:R-:W-:Y:S02]  /*3000*/  CS2R R30, SRZ ;  /* 0x00000000001e7805 */ /* 0x000fe4000001ff00 */
[----:B------:R-:W-:-:S02]  /*3010*/  FSETP.EQ.OR P2, PT, |R0|, +INF , !P0 ;  /* 0x7f8000000000780b */ /* 0x000fc40004742600 */
[----:B------:R-:W-:-:S03]  /*3020*/  LOP3.LUT R11, R11, 0x80000000, RZ, 0xfc, !PT ;  /* 0x800000000b0b7812 */ /* 0x000fc600078efcff */
[----:B------:R-:W2:Y:S01]  /*3030*/  I2F.F64 R4, UR4 ;  /* 0x0000000400047d12 */ /* 0x000ea20008201c00 */
[----:B------:R-:W-:Y:S01]  /*3040*/  UMOV UR4, URZ ;  /* 0x000000ff00047c82 */ /* 0x000fe20008000000 */
[----:B-1----:R-:W-:Y:S02]  /*3050*/  I2FP.F32.S32 R9, R36 ;  /* 0x0000002400097245 */ /* 0x002fe40000201400 */
[----:B0-----:R-:W-:Y:S02]  /*3060*/  I2FP.F32.S32 R7, UR6 ;  /* 0x0000000600077c45 */ /* 0x001fe40008201400 */
[----:B------:R-:W-:Y:S01]  /*3070*/  SEL R36, R36, RZ, !P0 ;  /* 0x000000ff24247207 */ /* 0x000fe20004000000 */
[----:B------:R-:W-:-:S04]  /*3080*/  FFMA R8, R9, -1.5707962512969970703, R0 ;  /* 0xbfc90fda09087823 */ /* 0x000fc80000000000 */
[C---:B------:R-:W-:Y:S01]  /*3090*/  FFMA R8, R9.reuse, -7.5497894158615963534e-08, R8 ;  /* 0xb3a2216809087823 */ /* 0x040fe20000000008 */
[----:B--2---:R-:W-:Y:S02]  /*30a0*/  R2UR UR12, R4 ;  /* 0x00000000040c72ca */ /* 0x004fe400000e0000 */
[C---:B------:R-:W-:Y:S01]  /*30b0*/  LOP3.LUT R4, R10.reuse, 0xe0, RZ, 0xc0, !PT ;  /* 0x000000e00a047812 */ /* 0x040fe200078ec0ff */
[----:B------:R-:W-:Y:S01]  /*30c0*/  @!P0 FFMA R3, R9, -5.3903029534742383927e-15, R8 ;  /* 0xa7c234c509038823 */ /* 0x000fe20000000008 */
[----:B------:R-:W-:Y:S02]  /*30d0*/  LOP3.LUT R10, R10, 0x1f, RZ, 0xc0, !PT ;  /* 0x0000001f0a0a7812 */ /* 0x000fe400078ec0ff */
[----:B------:R-:W-:Y:S01]  /*30e0*/  R2UR UR13, R5 ;  /* 0x00000000050d72ca */ /* 0x000fe200000e0000 */
[----:B------:R-:W-:Y:S01]  /*30f0*/  VIADD R4, R4, 0xffffff80 ;  /* 0xffffff8004047836 */ /* 0x000fe20000000000 */
[----:B------:R-:W-:Y:S02]  /*3100*/  I2FP.F32.S32 R5, UR7 ;  /* 0x0000000700057c45 */ /* 0x000fe40008201400 */
[----:B------:R-:W-:-:S02]  /*3110*/  I2FP.F32.U32 R8, R17 ;  /* 0x0000001100087245 */ /* 0x000fc40000201000 */
[----:B------:R-:W-:Y:S02]  /*3120*/  SHF.R.U32.HI R4, RZ, 0x5, R4 ;  /* 0x00000005ff047819 */ /* 0x000fe40000011604 */
[----:B------:R-:W-:Y:S02]  /*3130*/  I2FP.F32.S32 R9, R2 ;  /* 0x0000000200097245 */ /* 0x000fe40000201400 */
[----:B------:R-:W-:Y:S01]  /*3140*/  IADD3 R37, PT, PT, -R10, 0x20, RZ ;  /* 0x000000200a257810 */ /* 0x000fe20007ffe1ff */
[----:B------:R-:W-:-:S04]  /*3150*/  IMAD.MOV R38, RZ, RZ, -R4 ;  /* 0x000000ffff267224 */ /* 0x000fc800078e0a04 */
[----:B------:R-:W-:-:S07]  /*3160*/  IMAD.U32 R38, R38, 0x4, R1 ;  /* 0x0000000426267824 */ /* 0x000fce00078e0001 */
.L_x_104:
[----:B------:R-:W0:Y:S01]  /*3170*/  LDCU UR5, c[0x0][0x3a0] ;  /* 0x00007400ff0577ac */ /* 0x000e220008000800 */
[----:B------:R-:W-:Y:S01]  /*3180*/  I2FP.F32.U32 R39, UR4 ;  /* 0x0000000400277c45 */ /* 0x000fe20008201000 */
[----:B------:R-:W-:Y:S02]  /*3190*/  ULOP3.LUT UR10, URZ, UR4, URZ, 0x33, !UPT ;  /* 0x00000004ff0a7292 */ /* 0x000fe4000f8e33ff */
[----:B------:R-:W-:Y:S02]  /*31a0*/  UIADD3 UR4, UPT, UPT, UR4, 0x1, URZ ;  /* 0x0000000104047890 */ /* 0x000fe4000fffe0ff */
[----:B0-----:R-:W-:Y:S02]  /*31b0*/  UIADD3 UR10, UPT, UPT, UR10, UR5, URZ ;  /* 0x000000050a0a7290 */ /* 0x001fe4000fffe0ff */
[----:B------:R-:W-:-:S03]  /*31c0*/  UISETP.NE.AND UP0, UPT, UR4, UR5, UPT ;  /* 0x000000050400728c */ /* 0x000fc6000bf05270 */
[----:B------:R-:W-:-:S08]  /*31d0*/  UMOV UR5, URZ ;  /* 0x000000ff00057c82 */ /* 0x000fd00008000000 */
.L_x_103:
[----:B------:R-:W-:Y:S01]  /*31e0*/  BSSY.RECONVERGENT B0, `(.L_x_43) ;  /* 0x0000033000007945 */ /* 0x000fe20003800200 */
[----:B------:R-:W-:Y:S01]  /*31f0*/  I2FP.F32.U32 R40, UR5 ;  /* 0x0000000500287c45 */ /* 0x000fe20008201000 */
[----:B------:R-:W-:Y:S02]  /*3200*/  IMAD.MOV.U32 R15, RZ, RZ, R36 ;  /* 0x000000ffff0f7224 */ /* 0x000fe400078e0024 */
[----:B------:R-:W-:Y:S01]  /*3210*/  IMAD.MOV.U32 R4, RZ, RZ, R3 ;  /* 0x000000ffff047224 */ /* 0x000fe200078e0003 */
[----:B------:R-:W-:Y:S06]  /*3220*/  @P2 BRA `(.L_x_44) ;  /* 0x0000000000b82947 */ /* 0x000fec0003800000 */
[----:B------:R-:W-:Y:S01]  /*3230*/  IMAD.MOV.U32 R20, RZ, RZ, RZ ;  /* 0x000000ffff147224 */ /* 0x000fe200078e00ff */
[----:B------:R-:W0:Y:S01]  /*3240*/  LDCU.64 UR8, c[0x4][0x8] ;  /* 0x01000100ff0877ac */ /* 0x000e220008000a00 */
[----:B------:R-:W-:Y:S01]  /*3250*/  IMAD.MOV.U32 R4, RZ, RZ, R1 ;  /* 0x000000ffff047224 */ /* 0x000fe200078e0001 */
[----:B------:R-:W-:Y:S01]  /*3260*/  UMOV UR7, URZ ;  /* 0x000000ff00077c82 */ /* 0x000fe20008000000 */
[----:B------:R-:W-:-:S05]  /*3270*/  UMOV UR6, URZ ;  /* 0x000000ff00067c82 */ /* 0x000fca0008000000 */
.L_x_45:
        /* <DEDUP_REMOVED lines=13> */
[----:B------:R-:W-:Y:S01]  /*3350*/  ISETP.NE.AND P0, PT, R10, RZ, PT ;  /* 0x000000ff0a00720c */ /* 0x000fe20003f05270 */
[----:B------:R0:W-:Y:S04]  /*3360*/  STL [R1+0x18], R20 ;  /* 0x0000181401007387 */ /* 0x0001e80000100800 */
[----:B------:R-:W2:Y:S04]  /*3370*/  LDL R13, [R38+0x18] ;  /* 0x00001800260d7983 */ /* 0x000ea80000100800 */
[----:B------:R-:W3:Y:S04]  /*3380*/  LDL R4, [R38+0x14] ;  /* 0x0000140026047983 */ /* 0x000ee80000100800 */
[----:B------:R-:W4:Y:S01]  /*3390*/  @P0 LDL R18, [R38+0x10] ;  /* 0x0000100026120983 */ /* 0x000f220000100800 */
[----:B------:R-:W-:Y:S01]  /*33a0*/  UMOV UR6, 0x54442d19 ;  /* 0x54442d1900067882 */ /* 0x000fe20000000000 */
[----:B------:R-:W-:Y:S01]  /*33b0*/  UMOV UR7, 0x3bf921fb ;  /* 0x3bf921fb00077882 */ /* 0x000fe20000000000 */
[----:B------:R-:W-:-:S02]  /*33c0*/  ISETP.GE.AND P1, PT, R0, RZ, PT ;  /* 0x000000ff0000720c */ /* 0x000fc40003f26270 */
[-C--:B--2---:R-:W-:Y:S02]  /*33d0*/  @P0 SHF.L.U32 R12, R13, R10.reuse, RZ ;  /* 0x0000000a0d0c0219 */ /* 0x084fe400000006ff */
[-C--:B---3--:R-:W-:Y:S02]  /*33e0*/  @P0 SHF.R.U32.HI R15, RZ, R37.reuse, R4 ;  /* 0x00000025ff0f0219 */ /* 0x088fe40000011604 */
[----:B------:R-:W-:Y:S02]  /*33f0*/  @P0 SHF.L.U32 R14, R4, R10, RZ ;  /* 0x0000000a040e0219 */ /* 0x000fe400000006ff */
[----:B----4-:R-:W-:Y:S01]  /*3400*/  @P0 SHF.R.U32.HI R19, RZ, R37, R18 ;  /* 0x00000025ff130219 */ /* 0x010fe20000011612 */
[----:B------:R-:W-:-:S04]  /*3410*/  @P0 IMAD.IADD R13, R12, 0x1, R15 ;  /* 0x000000010c0d0824 */ /* 0x000fc800078e020f */
[----:B------:R-:W-:-:S05]  /*3420*/  @P0 IMAD.IADD R4, R14, 0x1, R19 ;  /* 0x000000010e040824 */ /* 0x000fca00078e0213 */
[C---:B------:R-:W-:Y:S01]  /*3430*/  SHF.L.W.U32.HI R15, R4.reuse, 0x2, R13 ;  /* 0x00000002040f7819 */ /* 0x040fe20000010e0d */
[----:B------:R-:W-:-:S03]  /*3440*/  IMAD.SHL.U32 R4, R4, 0x4, RZ ;  /* 0x0000000404047824 */ /* 0x000fc600078e00ff */
[----:B------:R-:W-:-:S04]  /*3450*/  SHF.R.S32.HI R12, RZ, 0x1f, R15 ;  /* 0x0000001fff0c7819 */ /* 0x000fc8000001140f */
[C---:B0-----:R-:W-:Y:S02]  /*3460*/  LOP3.LUT R20, R12.reuse, R4, RZ, 0x3c, !PT ;  /* 0x000000040c147212 */ /* 0x041fe400078e3cff */
[----:B------:R-:W-:Y:S02]  /*3470*/  LOP3.LUT R21, R12, R15, RZ, 0x3c, !PT ;  /* 0x0000000f0c157212 */ /* 0x000fe400078e3cff */
[----:B------:R-:W-:Y:S02]  /*3480*/  SHF.R.U32.HI R4, RZ, 0x1e, R13 ;  /* 0x0000001eff047819 */ /* 0x000fe4000001160d */
[----:B------:R-:W0:Y:S01]  /*3490*/  I2F.F64.S64 R18, R20 ;  /* 0x0000001400127312 */ /* 0x000e220000301c00 */
[C---:B------:R-:W-:Y:S02]  /*34a0*/  LOP3.LUT R12, R15.reuse, R0, RZ, 0x3c, !PT ;  /* 0x000000000f0c7212 */ /* 0x040fe400078e3cff */
[----:B------:R-:W-:Y:S02]  /*34b0*/  LEA.HI R15, R15, R4, RZ, 0x1 ;  /* 0x000000040f0f7211 */ /* 0x000fe400078f08ff */
[----:B------:R-:W-:-:S03]  /*34c0*/  ISETP.GE.AND P0, PT, R12, RZ, PT ;  /* 0x000000ff0c00720c */ /* 0x000fc60003f06270 */
[----:B------:R-:W-:Y:S01]  /*34d0*/  @!P1 IMAD.MOV R15, RZ, RZ, -R15 ;  /* 0x000000ffff0f9224 */ /* 0x000fe200078e0a0f */
[----:B0-----:R-:W-:-:S10]  /*34e0*/  DMUL R18, R18, UR6 ;  /* 0x0000000612127c28 */ /* 0x001fd40008000000 */
[----:B------:R-:W0:Y:S02]  /*34f0*/  F2F.F32.F64 R18, R18 ;  /* 0x0000001200127310 */ /* 0x000e240000301000 */
[----:B0-----:R-:W-:-:S07]  /*3500*/  FSEL R4, -R18, R18, !P0 ;  /* 0x0000001212047208 */ /* 0x001fce0004000100 */
.L_x_44:
[----:B------:R-:W-:Y:S05]  /*3510*/  BSYNC.RECONVERGENT B0 ;  /* 0x0000000000007941 */ /* 0x000fea0003800200 */
.L_x_43:
[----:B------:R-:W-:Y:S02]  /*3520*/  IMAD.MOV.U32 R23, RZ, RZ, 0x37cbac00 ;  /* 0x37cbac00ff177424 */ /* 0x000fe400078e00ff */
[----:B------:R-:W-:Y:S01]  /*3530*/  FMUL R12, R4, R4 ;  /* 0x00000004040c7220 */ /* 0x000fe20000400000 */
[C---:B------:R-:W-:Y:S01]  /*3540*/  LOP3.LUT R14, R15.reuse, 0x1, RZ, 0xc0, !PT ;  /* 0x000000010f0e7812 */ /* 0x040fe200078ec0ff */
[----:B------:R-:W-:Y:S01]  /*3550*/  IMAD.MOV.U32 R22, RZ, RZ, 0x3c0885e4 ;  /* 0x3c0885e4ff167424 */ /* 0x000fe200078e00ff */
[----:B------:R-:W-:Y:S01]  /*3560*/  BSSY.RECONVERGENT B0, `(.L_x_46) ;  /* 0x000003d000007945 */ /* 0x000fe20003800200 */
[----:B------:R-:W-:Y:S01]  /*3570*/  FFMA R13, R12, R23, -0.0013887860113754868507 ;  /* 0xbab607ed0c0d7423 */ /* 0x000fe20000000017 */
[----:B------:R-:W-:Y:S01]  /*3580*/  ISETP.NE.U32.AND P0, PT, R14, 0x1, PT ;  /* 0x000000010e00780c */ /* 0x000fe20003f05070 */
[----:B------:R-:W-:Y:S02]  /*3590*/  VIADD R14, R15, 0x1 ;  /* 0x000000010f0e7836 */ /* 0x000fe40000000000 */
[----:B------:R-:W-:Y:S01]  /*35a0*/  IMAD.MOV.U32 R21, RZ, RZ, 0x3e2aaaa8 ;  /* 0x3e2aaaa8ff157424 */ /* 0x000fe200078e00ff */
[----:B------:R-:W-:-:S02]  /*35b0*/  FSEL R13, R13, -0.00019574658654164522886, P0 ;  /* 0xb94d41530d0d7808 */ /* 0x000fc40000000000 */
[----:B------:R-:W-:Y:S02]  /*35c0*/  FSEL R15, R22, 0.041666727513074874878, !P0 ;  /* 0x3d2aaabb160f7808 */ /* 0x000fe40004000000 */
[----:B------:R-:W-:Y:S02]  /*35d0*/  LOP3.LUT P1, RZ, R14, 0x2, RZ, 0xc0, !PT ;  /* 0x000000020eff7812 */ /* 0x000fe4000782c0ff */
[----:B------:R-:W-:Y:S01]  /*35e0*/  FSEL R4, R4, 1, !P0 ;  /* 0x3f80000004047808 */ /* 0x000fe20004000000 */
[----:B------:R-:W-:Y:S01]  /*35f0*/  FFMA R15, R12, R13, R15 ;  /* 0x0000000d0c0f7223 */ /* 0x000fe2000000000f */
[----:B------:R-:W-:-:S03]  /*3600*/  FSEL R14, -R21, -0.4999999701976776123, !P0 ;  /* 0xbeffffff150e7808 */ /* 0x000fc60004000100 */
[C---:B------:R-:W-:Y:S02]  /*3610*/  FFMA R13, R12.reuse, R4, RZ ;  /* 0x000000040c0d7223 */ /* 0x040fe400000000ff */
[----:B------:R-:W-:Y:S01]  /*3620*/  FFMA R14, R12, R15, R14 ;  /* 0x0000000f0c0e7223 */ /* 0x000fe2000000000e */
[----:B------:R-:W-:Y:S02]  /*3630*/  IMAD.MOV.U32 R15, RZ, RZ, R36 ;  /* 0x000000ffff0f7224 */ /* 0x000fe400078e0024 */
[----:B------:R-:W-:Y:S02]  /*3640*/  IMAD.MOV.U32 R12, RZ, RZ, R3 ;  /* 0x000000ffff0c7224 */ /* 0x000fe400078e0003 */
[----:B------:R-:W-:-:S04]  /*3650*/  FFMA R4, R13, R14, R4 ;  /* 0x0000000e0d047223 */ /* 0x000fc80000000004 */
[----:B------:R-:W-:-:S04]  /*3660*/  @P1 FADD R4, RZ, -R4 ;  /* 0x80000004ff041221 */ /* 0x000fc80000000000 */
[----:B------:R-:W-:Y:S01]  /*3670*/  FMUL R25, R39, R4 ;  /* 0x0000000427197220 */ /* 0x000fe20000400000 */
[----:B------:R-:W-:Y:S06]  /*3680*/  @P2 BRA `(.L_x_47) ;  /* 0x0000000000a82947 */ /* 0x000fec0003800000 */
[----:B------:R-:W-:Y:S01]  /*3690*/  IMAD.MOV.U32 R20, RZ, RZ, RZ ;  /* 0x000000ffff147224 */ /* 0x000fe200078e00ff */
[----:B------:R-:W-:Y:S01]  /*36a0*/  UMOV UR6, URZ ;  /* 0x000000ff00067c82 */ /* 0x000fe20008000000 */
[----:B------:R-:W-:-:S07]  /*36b0*/  IMAD.MOV.U32 R19, RZ, RZ, RZ ;  /* 0x000000ffff137224 */ /* 0x000fce00078e00ff */
.L_x_48:
[----:B0-----:R-:W0:Y:S02]  /*36c0*/  LDC.64 R14, c[0x4][0x8] ;  /* 0x01000200ff0e7b82 */ /* 0x001e240000000a00 */
[----:B0-----:R-:W-:-:S05]  /*36d0*/  IMAD.WIDE.U32 R14, R19, 0x4, R14 ;  /* 0x00000004130e7825 */ /* 0x001fca00078e000e */
[----:B------:R-:W2:Y:S01]  /*36e0*/  LDG.E.CONSTANT R12, desc[UR36][R14.64] ;  /* 0x000000240e0c7981 */ /* 0x000ea2000c1e9900 */
[C---:B------:R-:W-:Y:S01]  /*36f0*/  LEA R4, R19.reuse, UR11, 0x2 ;  /* 0x0000000b13047c11 */ /* 0x040fe2000f8e10ff */
[----:B------:R-:W-:-:S05]  /*3700*/  VIADD R19, R19, 0x1 ;  /* 0x0000000113137836 */ /* 0x000fca0000000000 */
[----:B------:R-:W-:Y:S01]  /*3710*/  ISETP.NE.AND P0, PT, R19, 0x6, PT ;  /* 0x000000061300780c */ /* 0x000fe20003f05270 */
[----:B--2---:R-:W-:-:S03]  /*3720*/  IMAD.WIDE.U32 R12, R12, R11, RZ ;  /* 0x0000000b0c0c7225 */ /* 0x004fc600078e00ff */
[----:B------:R-:W-:-:S04]  /*3730*/  IADD3 R27, P1, PT, R12, R20, RZ ;  /* 0x000000140c1b7210 */ /* 0x000fc80007f3e0ff */
[----:B------:R-:W-:Y:S01]  /*3740*/  IADD3.X R20, PT, PT, R13, UR6, RZ, P1, !PT ;  /* 0x000000060d147c10 */ /* 0x000fe20008ffe4ff */
[----:B------:R0:W-:Y:S04]  /*3750*/  STL [R4], R27 ;  /* 0x0000001b04007387 */ /* 0x0001e80000100800 */
[----:B------:R-:W-:Y:S05]  /*3760*/  @P0 BRA `(.L_x_48) ;  /* 0xfffffffc00d40947 */ /* 0x000fea000383ffff */
[----:B------:R-:W-:Y:S01]  /*3770*/  ISETP.NE.AND P0, PT, R10, RZ, PT ;  /* 0x000000ff0a00720c */ /* 0x000fe20003f05270 */
[----:B------:R1:W-:Y:S04]  /*3780*/  STL [R1+0x18], R20 ;  /* 0x0000181401007387 */ /* 0x0003e80000100800 */
[----:B------:R-:W2:Y:S04]  /*3790*/  LDL R13, [R38+0x18] ;  /* 0x00001800260d7983 */ /* 0x000ea80000100800 */
[----:B0-----:R-:W3:Y:S04]  /*37a0*/  LDL R4, [R38+0x14] ;  /* 0x0000140026047983 */ /* 0x001ee80000100800 */
        /* <DEDUP_REMOVED lines=13> */
[C---:B------:R-:W-:Y:S02]  /*3880*/  LOP3.LUT R26, R12.reuse, R4, RZ, 0x3c, !PT ;  /* 0x000000040c1a7212 */ /* 0x040fe400078e3cff */
        /* <DEDUP_REMOVED lines=9> */
[----:B01----:R-:W-:-:S07]  /*3920*/  FSEL R12, -R18, R18, !P0 ;  /* 0x00000012120c7208 */ /* 0x003fce0004000100 */
.L_x_47:
[----:B------:R-:W-:Y:S05]  /*3930*/  BSYNC.RECONVERGENT B0 ;  /* 0x0000000000007941 */ /* 0x000fea0003800200 */
.L_x_46:
[----:B------:R-:W-:Y:S01]  /*3940*/  FMUL R13, R12, R12 ;  /* 0x0000000c0c0d7220 */ /* 0x000fe20000400000 */
[C---:B------:R-:W-:Y:S01]  /*3950*/  LOP3.LUT R14, R15.reuse, 0x1, RZ, 0xc0, !PT ;  /* 0x000000010f0e7812 */ /* 0x040fe200078ec0ff */
[----:B------:R-:W-:Y:S01]  /*3960*/  FADD R25, R8, -R25 ;  /* 0x8000001908197221 */ /* 0x000fe20000000000 */
[----:B------:R-:W-:Y:S01]  /*3970*/  LOP3.LUT P1, RZ, R15, 0x2, RZ, 0xc0, !PT ;  /* 0x000000020fff7812 */ /* 0x000fe2000782c0ff */
[----:B------:R-:W-:Y:S01]  /*3980*/  FFMA R4, R13, R23, -0.0013887860113754868507 ;  /* 0xbab607ed0d047423 */ /* 0x000fe20000000017 */
[----:B------:R-:W-:Y:S01]  /*3990*/  ISETP.NE.U32.AND P0, PT, R14, 0x1, PT ;  /* 0x000000010e00780c */ /* 0x000fe20003f05070 */
[----:B------:R-:W-:Y:S03]  /*39a0*/  BSSY.RECONVERGENT B0, `(.L_x_49) ;  /* 0x0000038000007945 */ /* 0x000fe60003800200 */
[----:B------:R-:W-:Y:S02]  /*39b0*/  FSEL R14, R4, -0.00019574658654164522886, !P0 ;  /* 0xb94d4153040e7808 */ /* 0x000fe40004000000 */
[----:B------:R-:W-:-:S02]  /*39c0*/  FSEL R18, R22, 0.041666727513074874878, P0 ;  /* 0x3d2aaabb16127808 */ /* 0x000fc40000000000 */
[----:B------:R-:W-:Y:S01]  /*39d0*/  FSEL R4, R12, 1, P0 ;  /* 0x3f8000000c047808 */ /* 0x000fe20000000000 */
[----:B------:R-:W-:Y:S01]  /*39e0*/  IMAD.MOV.U32 R12, RZ, RZ, R3 ;  /* 0x000000ffff0c7224 */ /* 0x000fe200078e0003 */
[----:B------:R-:W-:Y:S01]  /*39f0*/  FSEL R19, -R21, -0.4999999701976776123, P0 ;  /* 0xbeffffff15137808 */ /* 0x000fe20000000100 */
[C---:B------:R-:W-:Y:S02]  /*3a00*/  FFMA R14, R13.reuse, R14, R18 ;  /* 0x0000000e0d0e7223 */ /* 0x040fe40000000012 */
[C---:B------:R-:W-:Y:S02]  /*3a10*/  FFMA R15, R13.reuse, R4, RZ ;  /* 0x000000040d0f7223 */ /* 0x040fe400000000ff */
[----:B------:R-:W-:-:S04]  /*3a20*/  FFMA R14, R13, R14, R19 ;  /* 0x0000000e0d0e7223 */ /* 0x000fc80000000013 */
[----:B------:R-:W-:Y:S01]  /*3a30*/  FFMA R15, R15, R14, R4 ;  /* 0x0000000e0f0f7223 */ /* 0x000fe20000000004 */
[----:B------:R-:W-:-:S03]  /*3a40*/  IMAD.MOV.U32 R4, RZ, RZ, R36 ;  /* 0x000000ffff047224 */ /* 0x000fc600078e0024 */
[----:B------:R-:W-:-:S04]  /*3a50*/  @P1 FADD R15, RZ, -R15 ;  /* 0x8000000fff0f1221 */ /* 0x000fc80000000000 */
[----:B------:R-:W-:Y:S01]  /*3a60*/  FFMA R24, R40, -R15, R25 ;  /* 0x8000000f28187223 */ /* 0x000fe20000000019 */
[----:B------:R-:W-:Y:S06]  /*3a70*/  @P2 BRA `(.L_x_50) ;  /* 0x0000000000a82947 */ /* 0x000fec0003800000 */
[----:B------:R-:W-:Y:S01]  /*3a80*/  IMAD.MOV.U32 R20, RZ, RZ, RZ ;  /* 0x000000ffff147224 */ /* 0x000fe200078e00ff */
[----:B------:R-:W-:Y:S01]  /*3a90*/  UMOV UR6, URZ ;  /* 0x000000ff00067c82 */ /* 0x000fe20008000000 */
[----:B------:R-:W-:-:S07]  /*3aa0*/  IMAD.MOV.U32 R19, RZ, RZ, RZ ;  /* 0x000000ffff137224 */ /* 0x000fce00078e00ff */
.L_x_51:
        /* <DEDUP_REMOVED lines=39> */
.L_x_50:
[----:B------:R-:W-:Y:S05]  /*3d20*/  BSYNC.RECONVERGENT B0 ;  /* 0x0000000000007941 */ /* 0x000fea0003800200 */
.L_x_49:
[----:B------:R-:W-:Y:S01]  /*3d30*/  FMUL R13, R12, R12 ;  /* 0x0000000c0c0d7220 */ /* 0x000fe20000400000 */
[C---:B------:R-:W-:Y:S01]  /*3d40*/  LOP3.LUT R15, R4.reuse, 0x1, RZ, 0xc0, !PT ;  /* 0x00000001040f7812 */ /* 0x040fe200078ec0ff */
[----:B------:R-:W-:Y:S01]  /*3d50*/  BSSY.RECONVERGENT B0, `(.L_x_52) ;  /* 0x000003b000007945 */ /* 0x000fe20003800200 */
[----:B------:R-:W-:Y:S01]  /*3d60*/  LOP3.LUT P1, RZ, R4, 0x2, RZ, 0xc0, !PT ;  /* 0x0000000204ff7812 */ /* 0x000fe2000782c0ff */
[----:B------:R-:W-:Y:S01]  /*3d70*/  FFMA R14, R13, R23, -0.0013887860113754868507 ;  /* 0xbab607ed0d0e7423 */ /* 0x000fe20000000017 */
[----:B------:R-:W-:-:S04]  /*3d80*/  ISETP.NE.U32.AND P0, PT, R15, 0x1, PT ;  /* 0x000000010f00780c */ /* 0x000fc80003f05070 */
[----:B------:R-:W-:Y:S02]  /*3d90*/  FSEL R14, R14, -0.00019574658654164522886, !P0 ;  /* 0xb94d41530e0e7808 */ /* 0x000fe40004000000 */
[----:B------:R-:W-:Y:S02]  /*3da0*/  FSEL R18, R22, 0.041666727513074874878, P0 ;  /* 0x3d2aaabb16127808 */ /* 0x000fe40000000000 */
        /* <DEDUP_REMOVED lines=9> */
[----:B------:R-:W-:Y:S01]  /*3e40*/  FMUL R26, R39, R4 ;  /* 0x00000004271a7220 */ /* 0x000fe20000400000 */
[----:B------:R-:W-:Y:S06]  /*3e50*/  @P2 BRA `(.L_x_53) ;  /* 0x0000000000a82947 */ /* 0x000fec0003800000 */
[----:B------:R-:W-:Y:S01]  /*3e60*/  IMAD.MOV.U32 R20, RZ, RZ, RZ ;  /* 0x000000ffff147224 */ /* 0x000fe200078e00ff */
[----:B------:R-:W-:Y:S01]  /*3e70*/  UMOV UR6, URZ ;  /* 0x000000ff00067c82 */ /* 0x000fe20008000000 */
[----:B------:R-:W-:-:S07]  /*3e80*/  IMAD.MOV.U32 R19, RZ, RZ, RZ ;  /* 0x000000ffff137224 */ /* 0x000fce00078e00ff */
.L_x_54:
        /* <DEDUP_REMOVED lines=35> */
[----:B------:R-:W-:Y:S01]  /*40c0*/  @!P1 IMAD.MOV R15, RZ, RZ, -R15 ;  /* 0x000000ffff0f9224 */ /* 0x000fe200078e0a0f */
[----:B0-----:R-:W-:-:S10]  /*40d0*/  DMUL R28, R18, UR6 ;  /* 0x00000006121c7c28 */ /* 0x001fd40008000000 */
[----:B------:R-:W0:Y:S02]  /*40e0*/  F2F.F32.F64 R28, R28 ;  /* 0x0000001c001c7310 */ /* 0x000e240000301000 */
[----:B01----:R-:W-:-:S07]  /*40f0*/  FSEL R12, -R28, R28, !P0 ;  /* 0x0000001c1c0c7208 */ /* 0x003fce0004000100 */
.L_x_53:
[----:B------:R-:W-:Y:S05]  /*4100*/  BSYNC.RECONVERGENT B0 ;  /* 0x0000000000007941 */ /* 0x000fea0003800200 */
.L_x_52:
[----:B------:R-:W-:Y:S01]  /*4110*/  FMUL R13, R12, R12 ;  /* 0x0000000c0c0d7220 */ /* 0x000fe20000400000 */
[----:B------:R-:W-:Y:S01]  /*4120*/  LOP3.LUT R4, R15, 0x1, RZ, 0xc0, !PT ;  /* 0x000000010f047812 */ /* 0x000fe200078ec0ff */
[----:B------:R-:W-:Y:S01]  /*4130*/  BSSY.RECONVERGENT B0, `(.L_x_55) ;  /* 0x000003f000007945 */ /* 0x000fe20003800200 */
[----:B------:R-:W-:Y:S02]  /*4140*/  IMAD.MOV.U32 R42, RZ, RZ, RZ ;  /* 0x000000ffff2a7224 */ /* 0x000fe400078e00ff */
[----:B------:R-:W-:Y:S01]  /*4150*/  FFMA R23, R13, R23, -0.0013887860113754868507 ;  /* 0xbab607ed0d177423 */ /* 0x000fe20000000017 */
[----:B------:R-:W-:Y:S01]  /*4160*/  ISETP.NE.U32.AND P0, PT, R4, 0x1, PT ;  /* 0x000000010400780c */ /* 0x000fe20003f05070 */
[----:B------:R-:W-:-:S03]  /*4170*/  VIADD R4, R15, 0x1 ;  /* 0x000000010f047836 */ /* 0x000fc60000000000 */
[----:B------:R-:W-:Y:S02]  /*4180*/  FSEL R22, R22, 0.041666727513074874878, !P0 ;  /* 0x3d2aaabb16167808 */ /* 0x000fe40004000000 */
[----:B------:R-:W-:Y:S02]  /*4190*/  FSEL R14, R23, -0.00019574658654164522886, P0 ;  /* 0xb94d4153170e7808 */ /* 0x000fe40000000000 */
[----:B------:R-:W-:Y:S02]  /*41a0*/  LOP3.LUT P1, RZ, R4, 0x2, RZ, 0xc0, !PT ;  /* 0x0000000204ff7812 */ /* 0x000fe4000782c0ff */
[----:B------:R-:W-:Y:S01]  /*41b0*/  FSEL R4, R12, 1, !P0 ;  /* 0x3f8000000c047808 */ /* 0x000fe20004000000 */
[----:B------:R-:W-:Y:S01]  /*41c0*/  FFMA R14, R13, R14, R22 ;  /* 0x0000000e0d0e7223 */ /* 0x000fe20000000016 */
[----:B------:R-:W-:Y:S01]  /*41d0*/  FSEL R21, -R21, -0.4999999701976776123, !P0 ;  /* 0xbeffffff15157808 */ /* 0x000fe20004000100 */
[----:B------:R-:W0:Y:S02]  /*41e0*/  FRND.CEIL R12, R24 ;  /* 0x00000018000c7307 */ /* 0x000e240000209000 */
[----:B------:R-:W-:-:S02]  /*41f0*/  FFMA R15, R13, R4, RZ ;  /* 0x000000040d0f7223 */ /* 0x000fc400000000ff */
[----:B------:R-:W-:Y:S01]  /*4200*/  FFMA R14, R13, R14, R21 ;  /* 0x0000000e0d0e7223 */ /* 0x000fe20000000015 */
[----:B------:R-:W-:-:S03]  /*4210*/  FADD R13, R9, -R26 ;  /* 0x8000001a090d7221 */ /* 0x000fc60000000000 */
[----:B------:R-:W-:-:S04]  /*4220*/  FFMA R15, R15, R14, R4 ;  /* 0x0000000e0f0f7223 */ /* 0x000fc80000000004 */
[----:B------:R-:W-:Y:S01]  /*4230*/  @P1 FADD R15, RZ, -R15 ;  /* 0x8000000fff0f1221 */ /* 0x000fe20000000000 */
[----:B0-----:R-:W-:-:S03]  /*4240*/  FSETP.GE.AND P0, PT, R12, R7, PT ;  /* 0x000000070c00720b */ /* 0x001fc60003f06000 */
[----:B------:R-:W-:Y:S01]  /*4250*/  FFMA R4, R40, R15, R13 ;  /* 0x0000000f28047223 */ /* 0x000fe2000000000d */
[----:B------:R-:W-:-:S03]  /*4260*/  FSETP.GEU.AND P0, PT, R24, RZ, !P0 ;  /* 0x000000ff1800720b */ /* 0x000fc6000470e000 */
[----:B------:R-:W0:Y:S02]  /*4270*/  FRND.CEIL R14, R4 ;  /* 0x00000004000e7307 */ /* 0x000e240000209000 */
[----:B0-----:R-:W-:-:S04]  /*4280*/  FSETP.GE.AND P1, PT, R14, R5, PT ;  /* 0x000000050e00720b */ /* 0x001fc80003f26000 */
[----:B------:R-:W-:-:S04]  /*4290*/  FSETP.GEU.AND P1, PT, R4, RZ, !P1 ;  /* 0x000000ff0400720b */ /* 0x000fc80004f2e000 */
[----:B------:R-:W-:-:S13]  /*42a0*/  PLOP3.LUT P0, PT, P0, P1, PT, 0x80, 0x8 ;  /* 0x000000000008781c */ /* 0x000fda0000703070 */
[----:B------:R-:W-:Y:S05]  /*42b0*/  @!P0 BRA `(.L_x_56) ;  /* 0x0000000000988947 */ /* 0x000fea0003800000 */
[----:B------:R-:W0:Y:S01]  /*42c0*/  LDCU UR6, c[0x0][0x39c] ;  /* 0x00007380ff0677ac */ /* 0x000e220008000800 */
[----:B------:R-:W1:Y:S01]  /*42d0*/  LDC.64 R18, c[0x0][0x380] ;  /* 0x0000e000ff127b82 */ /* 0x000e620000000a00 */
[----:B------:R-:W-:Y:S08]  /*42e0*/  F2I.CEIL.NTZ R12, R24 ;  /* 0x00000018000c7305 */ /* 0x000ff0000020b100 */
[----:B------:R-:W0:Y:S08]  /*42f0*/  F2I.CEIL.NTZ R13, R4 ;  /* 0x00000004000d7305 */ /* 0x000e30000020b100 */
[----:B------:R-:W2:Y:S01]  /*4300*/  F2I.FLOOR.NTZ R22, R24 ;  /* 0x0000001800167305 */ /* 0x000ea20000207100 */
[----:B0-----:R-:W-:-:S07]  /*4310*/  IMAD R15, R12, UR6, R13 ;  /* 0x000000060c0f7c24 */ /* 0x001fce000f8e020d */
[----:B------:R-:W0:Y:S01]  /*4320*/  F2I.FLOOR.NTZ R25, R4 ;  /* 0x0000000400197305 */ /* 0x000e220000207100 */
[----:B------:R-:W-:Y:S02]  /*4330*/  IMAD R21, R15, 0x3, RZ ;  /* 0x000000030f157824 */ /* 0x000fe400078e02ff */
[----:B--2---:R-:W-:Y:S02]  /*4340*/  IMAD R13, R22, UR6, R13 ;  /* 0x00000006160d7c24 */ /* 0x004fe4000f8e020d */
[----:B-1----:R-:W-:-:S04]  /*4350*/  IMAD.WIDE R20, R21, 0x4, R18 ;  /* 0x0000000415147825 */ /* 0x002fc800078e0212 */
[----:B------:R-:W-:Y:S02]  /*4360*/  IMAD R15, R13, 0x3, RZ ;  /* 0x000000030d0f7824 */ /* 0x000fe400078e02ff */
[--C-:B0-----:R-:W-:Y:S01]  /*4370*/  IMAD R14, R12, UR6, R25.reuse ;  /* 0x000000060c0e7c24 */ /* 0x101fe2000f8e0219 */
[----:B------:R-:W2:Y:S01]  /*4380*/  LDG.E R20, desc[UR36][R20.64] ;  /* 0x0000002414147981 */ /* 0x000ea2000c1e1900 */
[----:B------:R-:W-:Y:S02]  /*4390*/  IMAD R12, R22, UR6, R25 ;  /* 0x00000006160c7c24 */ /* 0x000fe4000f8e0219 */
[----:B------:R-:W-:Y:S02]  /*43a0*/  IMAD R13, R14, 0x3, RZ ;  /* 0x000000030e0d7824 */ /* 0x000fe400078e02ff */
[----:B------:R-:W-:Y:S02]  /*43b0*/  IMAD R23, R12, 0x3, RZ ;  /* 0x000000030c177824 */ /* 0x000fe400078e02ff */
[----:B------:R-:W-:-:S04]  /*43c0*/  IMAD.WIDE R12, R13, 0x4, R18 ;  /* 0x000000040d0c7825 */ /* 0x000fc800078e0212 */
[--C-:B------:R-:W-:Y:S02]  /*43d0*/  IMAD.WIDE R14, R15, 0x4, R18.reuse ;  /* 0x000000040f0e7825 */ /* 0x100fe400078e0212 */
[----:B------:R-:W3:Y:S02]  /*43e0*/  LDG.E R12, desc[UR36][R12.64] ;  /* 0x000000240c0c7981 */ /* 0x000ee4000c1e1900 */
[----:B------:R-:W-:Y:S02]  /*43f0*/  IMAD.WIDE R18, R23, 0x4, R18 ;  /* 0x0000000417127825 */ /* 0x000fe400078e0212 */
[----:B------:R-:W4:Y:S04]  /*4400*/  LDG.E R14, desc[UR36][R14.64] ;  /* 0x000000240e0e7981 */ /* 0x000f28000c1e1900 */
[----:B------:R-:W5:Y:S01]  /*4410*/  LDG.E R18, desc[UR36][R18.64] ;  /* 0x0000002412127981 */ /* 0x000f62000c1e1900 */
[----:B------:R-:W-:-:S02]  /*4420*/  I2FP.F32.S32 R23, R22 ;  /* 0x0000001600177245 */ /* 0x000fc40000201400 */
[----:B------:R-:W-:-:S03]  /*4430*/  I2FP.F32.S32 R25, R25 ;  /* 0x0000001900197245 */ /* 0x000fc60000201400 */
[----:B------:R-:W-:-:S04]  /*4440*/  FADD R23, R24, -R23 ;  /* 0x8000001718177221 */ /* 0x000fc80000000000 */
[----:B------:R-:W-:Y:S01]  /*4450*/  FADD R22, -R23, 1 ;  /* 0x3f80000017167421 */ /* 0x000fe20000000100 */
[----:B------:R-:W-:-:S04]  /*4460*/  FADD R25, R4, -R25 ;  /* 0x8000001904197221 */ /* 0x000fc80000000000 */
[----:B------:R-:W-:Y:S01]  /*4470*/  FADD R42, -R25, 1 ;  /* 0x3f800000192a7421 */ /* 0x000fe20000000100 */
[----:B--2---:R-:W-:-:S05]  /*4480*/  I2FP.F32.S32 R26, R20 ;  /* 0x00000014001a7245 */ /* 0x004fca0000201400 */
[----:B------:R-:W-:Y:S01]  /*4490*/  FMUL R27, R23, R26 ;  /* 0x0000001a171b7220 */ /* 0x000fe20000400000 */
[----:B---3--:R-:W-:Y:S02]  /*44a0*/  I2FP.F32.S32 R24, R12 ;  /* 0x0000000c00187245 */ /* 0x008fe40000201400 */
[----:B----4-:R-:W-:-:S03]  /*44b0*/  I2FP.F32.S32 R21, R14 ;  /* 0x0000000e00157245 */ /* 0x010fc60000201400 */
[----:B------:R-:W-:Y:S01]  /*44c0*/  FMUL R24, R23, R24 ;  /* 0x0000001817187220 */ /* 0x000fe20000400000 */
[----:B-----5:R-:W-:Y:S01]  /*44d0*/  I2FP.F32.S32 R13, R18 ;  /* 0x00000012000d7245 */ /* 0x020fe20000201400 */
[----:B------:R-:W-:-:S04]  /*44e0*/  FFMA R4, R22, R21, R27 ;  /* 0x0000001516047223 */ /* 0x000fc8000000001b */
[----:B------:R-:W-:Y:S01]  /*44f0*/  FFMA R13, R22, R13, R24 ;  /* 0x0000000d160d7223 */ /* 0x000fe20000000018 */
[----:B------:R-:W-:-:S04]  /*4500*/  FMUL R4, R25, R4 ;  /* 0x0000000419047220 */ /* 0x000fc80000400000 */
[----:B------:R-:W-:-:S07]  /*4510*/  FFMA R42, R13, R42, R4 ;  /* 0x0000002a0d2a7223 */ /* 0x000fce0000000004 */
.L_x_56:
[----:B------:R-:W-:Y:S05]  /*4520*/  BSYNC.RECONVERGENT B0 ;  /* 0x0000000000007941 */ /* 0x000fea0003800200 */
.L_x_55:
[----:B------:R-:W0:Y:S01]  /*4530*/  LDCU UR6, c[0x0][0x3a4] ;  /* 0x00007480ff0677ac */ /* 0x000e220008000800 */
[----:B------:R-:W1:Y:S01]  /*4540*/  LDCU.64 UR8, c[0x0][0x388] ;  /* 0x00007100ff0877ac */ /* 0x000e620008000a00 */
[----:B0-----:R-:W-:-:S04]  /*4550*/  UIMAD UR6, UR10, UR6, UR5 ;  /* 0x000000060a0672a4 */ /* 0x001fc8000f8e0205 */
[----:B------:R-:W-:-:S04]  /*4560*/  UIMAD UR6, UR6, 0x3, URZ ;  /* 0x00000003060678a4 */ /* 0x000fc8000f8e02ff */
[----:B-1----:R-:W-:-:S06]  /*4570*/  UIMAD.WIDE UR8, UR6, 0x4, UR8 ;  /* 0x00000004060878a5 */ /* 0x002fcc000f8e0208 */
[----:B------:R-:W-:Y:S02]  /*4580*/  IMAD.U32 R14, RZ, RZ, UR8 ;  /* 0x00000008ff0e7e24 */ /* 0x000fe4000f8e00ff */
[----:B------:R-:W-:-:S05]  /*4590*/  IMAD.U32 R15, RZ, RZ, UR9 ;  /* 0x00000009ff0f7e24 */ /* 0x000fca000f8e00ff */
[----:B------:R-:W2:Y:S01]  /*45a0*/  LDG.E R14, desc[UR36][R14.64] ;  /* 0x000000240e0e7981 */ /* 0x000ea2000c1e1900 */
[----:B------:R-:W-:Y:S01]  /*45b0*/  BSSY.RECONVERGENT B0, `(.L_x_57) ;  /* 0x0000009000007945 */ /* 0x000fe20003800200 */
[----:B------:R-:W-:Y:S02]  /*45c0*/  MOV R4, 0x4640 ;  /* 0x0000464000047802 */ /* 0x000fe40000000f00 */
[----:B--2---:R-:W-:-:S05]  /*45d0*/  I2FP.F32.S32 R13, R14 ;  /* 0x0000000e000d7245 */ /* 0x004fca0000201400 */
[----:B------:R-:W-:-:S04]  /*45e0*/  FADD R42, -R13, R42 ;  /* 0x0000002a0d2a7221 */ /* 0x000fc80000000100 */
[----:B------:R-:W0:Y:S02]  /*45f0*/  F2F.F64.F32 R28, R42 ;  /* 0x0000002a001c7310 */ /* 0x000e240000201800 */
[----:B0-----:R-:W-:-:S10]  /*4600*/  DADD R12, -RZ, |R28| ;  /* 0x00000000ff0c7229 */ /* 0x001fd4000000051c */
[----:B------:R-:W-:Y:S02]  /*4610*/  IMAD.MOV.U32 R22, RZ, RZ, R12 ;  /* 0x000000ffff167224 */ /* 0x000fe400078e000c */
[----:B------:R-:W-:-:S07]  /*4620*/  IMAD.MOV.U32 R41, RZ, RZ, R13 ;  /* 0x000000ffff297224 */ /* 0x000fce00078e000d */
[----:B------:R-:W-:Y:S05]  /*4630*/  CALL.REL.NOINC `($_Z12checkGeneralPiS_PfiiiifddfS0_$__internal_accurate_pow) ;  /* 0x00000044001c7944 */ /* 0x000fea0003c00000 */
[----:B------:R-:W-:Y:S05]  /*4640*/  BSYNC.RECONVERGENT B0 ;  /* 0x0000000000007941 */ /* 0x000fea0003800200 */
.L_x_57:
[----:B------:R-:W-:Y:S01]  /*4650*/  DADD R12, R28, 2 ;  /* 0x400000001c0c7429 */ /* 0x000fe20000000000 */
[----:B------:R-:W-:Y:S01]  /*4660*/  FSETP.NEU.AND P0, PT, R42, RZ, PT ;  /* 0x000000ff2a00720b */ /* 0x000fe20003f0d000 */
[----:B------:R-:W-:Y:S08]  /*4670*/  BSSY.RECONVERGENT B0, `(.L_x_58) ;  /* 0x000000e000007945 */ /* 0x000ff00003800200 */
[----:B------:R-:W-:-:S02]  /*4680*/  LOP3.LUT R12, R13, 0x7ff00000, RZ, 0xc0, !PT ;  /* 0x7ff000000d0c7812 */ /* 0x000fc400078ec0ff */
[----:B------:R-:W-:Y:S02]  /*4690*/  FSEL R13, R20, RZ, P0 ;  /* 0x000000ff140d7208 */ /* 0x000fe40000000000 */
[----:B------:R-:W-:Y:S02]  /*46a0*/  ISETP.NE.AND P1, PT, R12, 0x7ff00000, PT ;  /* 0x7ff000000c00780c */ /* 0x000fe40003f25270 */
[----:B------:R-:W-:-:S11]  /*46b0*/  FSEL R12, R14, RZ, P0 ;  /* 0x000000ff0e0c7208 */ /* 0x000fd60000000000 */
[----:B------:R-:W-:Y:S05]  /*46c0*/  @P1 BRA `(.L_x_59) ;  /* 0x0000000000201947 */ /* 0x000fea0003800000 */
[----:B------:R-:W-:-:S13]  /*46d0*/  FSETP.NAN.AND P0, PT, R42, R42, PT ;  /* 0x0000002a2a00720b */ /* 0x000fda0003f08000 */
[----:B------:R-:W-:Y:S05]  /*46e0*/  @P0 BRA `(.L_x_60) ;  /* 0x0000000000140947 */ /* 0x000fea0003800000 */
[----:B------:R-:W-:-:S14]  /*46f0*/  DSETP.NEU.AND P0, PT, |R28|, +INF , PT ;  /* 0x7ff000001c00742a */ /* 0x000fdc0003f0d200 */
[----:B------:R-:W-:Y:S05]  /*4700*/  @P0 BRA `(.L_x_59) ;  /* 0x0000000000100947 */ /* 0x000fea0003800000 */
[----:B------:R-:W-:Y:S02]  /*4710*/  IMAD.MOV.U32 R12, RZ, RZ, 0x0 ;  /* 0x00000000ff0c7424 */ /* 0x000fe400078e00ff */
[----:B------:R-:W-:Y:S01]  /*4720*/  IMAD.MOV.U32 R13, RZ, RZ, 0x7ff00000 ;  /* 0x7ff00000ff0d7424 */ /* 0x000fe200078e00ff */
[----:B------:R-:W-:Y:S06]  /*4730*/  BRA `(.L_x_59) ;  /* 0x0000000000047947 */ /* 0x000fec0003800000 */
.L_x_60:
[----:B------:R-:W-:-:S11]  /*4740*/  DADD R12, R28, 2 ;  /* 0x400000001c0c7429 */ /* 0x000fd60000000000 */
.L_x_59:
[----:B------:R-:W-:Y:S05]  /*4750*/  BSYNC.RECONVERGENT B0 ;  /* 0x0000000000007941 */ /* 0x000fea0003800200 */
.L_x_58:
[----:B------:R-:W0:Y:S01]  /*4760*/  MUFU.RCP64H R15, UR13 ;  /* 0x0000000d000f7d08 */ /* 0x000e220008001800 */
[----:B------:R-:W-:Y:S01]  /*4770*/  IMAD.U32 R18, RZ, RZ, UR12 ;  /* 0x0000000cff127e24 */ /* 0x000fe2000f8e00ff */
[----:B------:R-:W-:Y:S01]  /*4780*/  FSETP.NEU.AND P0, PT, R42, 1, PT ;  /* 0x3f8000002a00780b */ /* 0x000fe20003f0d000 */
[----:B------:R-:W-:Y:S01]  /*4790*/  IMAD.U32 R19, RZ, RZ, UR13 ;  /* 0x0000000dff137e24 */ /* 0x000fe2000f8e00ff */
[----:B------:R-:W-:Y:S01]  /*47a0*/  BSSY.RECONVERGENT B0, `(.L_x_61) ;  /* 0x000001d000007945 */ /* 0x000fe20003800200 */
[----:B------:R-:W-:Y:S01]  /*47b0*/  IMAD.MOV.U32 R14, RZ, RZ, 0x1 ;  /* 0x00000001ff0e7424 */ /* 0x000fe200078e00ff */
[----:B------:R-:W-:Y:S02]  /*47c0*/  FSEL R12, R12, RZ, P0 ;  /* 0x000000ff0c0c7208 */ /* 0x000fe40000000000 */
[----:B------:R-:W-:-:S04]  /*47d0*/  FSEL R13, R13, 1.875, P0 ;  /* 0x3ff000000d0d7808 */ /* 0x000fc80000000000 */
[----:B------:R-:W-:Y:S01]  /*47e0*/  FSETP.GEU.AND P1, PT, |R13|, 6.5827683646048100446e-37, PT ;  /* 0x036000000d00780b */ /* 0x000fe20003f2e200 */
[----:B0-----:R-:W-:-:S08]  /*47f0*/  DFMA R18, R14, -R18, 1 ;  /* 0x3ff000000e12742b */ /* 0x001fd00000000812 */
[----:B------:R-:W-:-:S08]  /*4800*/  DFMA R18, R18, R18, R18 ;  /* 0x000000121212722b */ /* 0x000fd00000000012 */
[----:B------:R-:W-:Y:S01]  /*4810*/  DFMA R18, R14, R18, R14 ;  /* 0x000000120e12722b */ /* 0x000fe2000000000e */
[----:B------:R-:W-:Y:S02]  /*4820*/  IMAD.U32 R14, RZ, RZ, UR12 ;  /* 0x0000000cff0e7e24 */ /* 0x000fe4000f8e00ff */
[----:B------:R-:W-:-:S06]  /*4830*/  IMAD.U32 R15, RZ, RZ, UR13 ;  /* 0x0000000dff0f7e24 */ /* 0x000fcc000f8e00ff */
[----:B------:R-:W-:-:S08]  /*4840*/  DFMA R14, R18, -R14, 1 ;  /* 0x3ff00000120e742b */ /* 0x000fd0000000080e */
[----:B------:R-:W-:-:S08]  /*4850*/  DFMA R14, R18, R14, R18 ;  /* 0x0000000e120e722b */ /* 0x000fd00000000012 */
[----:B------:R-:W-:-:S08]  /*4860*/  DMUL R28, R14, R12 ;  /* 0x0000000c0e1c7228 */ /* 0x000fd00000000000 */
[----:B------:R-:W-:-:S08]  /*4870*/  DFMA R18, R28, -UR12, R12 ;  /* 0x8000000c1c127c2b */ /* 0x000fd0000800000c */
[----:B------:R-:W-:-:S10]  /*4880*/  DFMA R28, R14, R18, R28 ;  /* 0x000000120e1c722b */ /* 0x000fd4000000001c */
[----:B------:R-:W-:-:S05]  /*4890*/  FFMA R4, RZ, UR13, R29 ;  /* 0x0000000dff047c23 */ /* 0x000fca000800001d */
[----:B------:R-:W-:-:S13]  /*48a0*/  FSETP.GT.AND P0, PT, |R4|, 1.469367938527859385e-39, PT ;  /* 0x001000000400780b */ /* 0x000fda0003f04200 */
[----:B------:R-:W-:Y:S05]  /*48b0*/  @P0 BRA P1, `(.L_x_62) ;  /* 0x00000000002c0947 */ /* 0x000fea0000800000 */
[----:B------:R-:W-:Y:S01]  /*48c0*/  IMAD.U32 R19, RZ, RZ, UR13 ;  /* 0x0000000dff137e24 */ /* 0x000fe2000f8e00ff */
[----:B------:R-:W-:Y:S01]  /*48d0*/  MOV R4, 0x4950 ;  /* 0x0000495000047802 */ /* 0x000fe20000000f00 */
[----:B------:R-:W-:Y:S02]  /*48e0*/  IMAD.U32 R15, RZ, RZ, UR13 ;  /* 0x0000000dff0f7e24 */ /* 0x000fe4000f8e00ff */
[----:B------:R-:W-:Y:S02]  /*48f0*/  IMAD.U32 R18, RZ, RZ, UR12 ;  /* 0x0000000cff127e24 */ /* 0x000fe4000f8e00ff */
[----:B------:R-:W-:Y:S02]  /*4900*/  IMAD.U32 R14, RZ, RZ, UR12 ;  /* 0x0000000cff0e7e24 */ /* 0x000fe4000f8e00ff */
[----:B------:R-:W-:Y:S02]  /*4910*/  IMAD.MOV.U32 R18, RZ, RZ, R12 ;  /* 0x000000ffff127224 */ /* 0x000fe400078e000c */
[----:B------:R-:W-:-:S02]  /*4920*/  IMAD.MOV.U32 R25, RZ, RZ, R19 ;  /* 0x000000ffff197224 */ /* 0x000fc400078e0013 */
[----:B------:R-:W-:-:S07]  /*4930*/  IMAD.MOV.U32 R15, RZ, RZ, R13 ;  /* 0x000000ffff0f7224 */ /* 0x000fce00078e000d */
[----:B------:R-:W-:Y:S05]  /*4940*/  CALL.REL.NOINC `($__internal_0_$__cuda_sm20_div_rn_f64_full) ;  /* 0x0000003000847944 */ /* 0x000fea0003c00000 */
[----:B------:R-:W-:Y:S02]  /*4950*/  IMAD.MOV.U32 R28, RZ, RZ, R20 ;  /* 0x000000ffff1c7224 */ /* 0x000fe400078e0014 */
[----:B------:R-:W-:-:S07]  /*4960*/  IMAD.MOV.U32 R29, RZ, RZ, R21 ;  /* 0x000000ffff1d7224 */ /* 0x000fce00078e0015 */
.L_x_62:
[----:B------:R-:W-:Y:S05]  /*4970*/  BSYNC.RECONVERGENT B0 ;  /* 0x0000000000007941 */ /* 0x000fea0003800200 */
.L_x_61:
[----:B------:R-:W-:Y:S01]  /*4980*/  BSSY.RECONVERGENT B0, `(.L_x_63) ;  /* 0x000002f000007945 */ /* 0x000fe20003800200 */
[----:B------:R-:W-:Y:S01]  /*4990*/  DADD R28, R28, R30 ;  /* 0x000000001c1c7229 */ /* 0x000fe2000000001e */
[----:B------:R-:W-:Y:S02]  /*49a0*/  IMAD.MOV.U32 R15, RZ, RZ, R36 ;  /* 0x000000ffff0f7224 */ /* 0x000fe400078e0024 */
[----:B------:R-:W-:Y:S01]  /*49b0*/  IMAD.MOV.U32 R4, RZ, RZ, R3 ;  /* 0x000000ffff047224 */ /* 0x000fe200078e0003 */
[----:B------:R-:W-:Y:S07]  /*49c0*/  @P2 BRA `(.L_x_64) ;  /* 0x0000000000a82947 */ /* 0x000fee0003800000 */
[----:B------:R-:W-:Y:S01]  /*49d0*/  IMAD.MOV.U32 R20, RZ, RZ, RZ ;  /* 0x000000ffff147224 */ /* 0x000fe200078e00ff */
[----:B------:R-:W-:Y:S01]  /*49e0*/  UMOV UR6, URZ ;  /* 0x000000ff00067c82 */ /* 0x000fe20008000000 */
[----:B------:R-:W-:-:S07]  /*49f0*/  IMAD.MOV.U32 R19, RZ, RZ, RZ ;  /* 0x000000ffff137224 */ /* 0x000fce00078e00ff */
.L_x_65:
[----:B0-----:R-:W0:Y:S02]  /*4a00*/  LDC.64 R12, c[0x4][0x8] ;  /* 0x01000200ff0c7b82 */ /* 0x001e240000000a00 */
[----:B0-----:R-:W-:-:S06]  /*4a10*/  IMAD.WIDE.U32 R12, R19, 0x4, R12 ;  /* 0x00000004130c7825 */ /* 0x001fcc00078e000c */
        /* <DEDUP_REMOVED lines=26> */
[C---:B-1----:R-:W-:Y:S02]  /*4bc0*/  LOP3.LUT R20, R12.reuse, R4, RZ, 0x3c, !PT ;  /* 0x000000040c147212 */ /* 0x042fe400078e3cff */
        /* <DEDUP_REMOVED lines=10> */
.L_x_64:
[----:B------:R-:W-:Y:S05]  /*4c70*/  BSYNC.RECONVERGENT B0 ;  /* 0x0000000000007941 */ /* 0x000fea0003800200 */
.L_x_63:
        /* <DEDUP_REMOVED lines=26> */
.L_x_68:
        /* <DEDUP_REMOVED lines=39> */
.L_x_67:
[----:B------:R-:W-:Y:S05]  /*5090*/  BSYNC.RECONVERGENT B0 ;  /* 0x0000000000007941 */ /* 0x000fea0003800200 */
.L_x_66:
        /* <DEDUP_REMOVED lines=23> */
.L_x_71:
        /* <DEDUP_REMOVED lines=39> */
.L_x_70:
[----:B------:R-:W-:Y:S05]  /*5480*/  BSYNC.RECONVERGENT B0 ;  /* 0x0000000000007941 */ /* 0x000fea0003800200 */
.L_x_69:
        /* <DEDUP_REMOVED lines=8> */
[----:B------:R-:W-:Y:S02]  /*5510*/  FSEL R4, R12, 1, P0 ;  /* 0x3f8000000c047808 */ /* 0x000fe40000000000 */
[----:B------:R-:W-:Y:S01]  /*5520*/  FSEL R19, -R21, -0.4999999701976776123, P0 ;  /* 0xbeffffff15137808 */ /* 0x000fe20000000100 */
[C---:B------:R-:W-:Y:S02]  /*5530*/  FFMA R14, R13.reuse, R14, R18 ;  /* 0x0000000e0d0e7223 */ /* 0x040fe40000000012 */
[C---:B------:R-:W-:Y:S02]  /*5540*/  FFMA R15, R13.reuse, R4, RZ ;  /* 0x000000040d0f7223 */ /* 0x040fe400000000ff */
[----:B------:R-:W-:-:S04]  /*5550*/  FFMA R14, R13, R14, R19 ;  /* 0x0000000e0d0e7223 */ /* 0x000fc80000000013 */
[----:B------:R-:W-:Y:S01]  /*5560*/  FFMA R4, R15, R14, R4 ;  /* 0x0000000e0f047223 */ /* 0x000fe20000000004 */
[----:B------:R-:W-:Y:S02]  /*5570*/  IMAD.MOV.U32 R15, RZ, RZ, R36 ;  /* 0x000000ffff0f7224 */ /* 0x000fe400078e0024 */
[----:B------:R-:W-:Y:S02]  /*5580*/  IMAD.MOV.U32 R14, RZ, RZ, R3 ;  /* 0x000000ffff0e7224 */ /* 0x000fe400078e0003 */
[----:B------:R-:W-:-:S04]  /*5590*/  @P1 FADD R4, RZ, -R4 ;  /* 0x80000004ff041221 */ /* 0x000fc80000000000 */
[----:B------:R-:W-:Y:S01]  /*55a0*/  FMUL R26, R39, R4 ;  /* 0x00000004271a7220 */ /* 0x000fe20000400000 */
[----:B------:R-:W-:Y:S06]  /*55b0*/  @P2 BRA `(.L_x_73) ;  /* 0x0000000000a82947 */ /* 0x000fec0003800000 */
[----:B------:R-:W-:Y:S01]  /*55c0*/  IMAD.MOV.U32 R20, RZ, RZ, RZ ;  /* 0x000000ffff147224 */ /* 0x000fe200078e00ff */
[----:B------:R-:W-:Y:S01]  /*55d0*/  UMOV UR6, URZ ;  /* 0x000000ff00067c82 */ /* 0x000fe20008000000 */
[----:B------:R-:W-:-:S07]  /*55e0*/  IMAD.MOV.U32 R19, RZ, RZ, RZ ;  /* 0x000000ffff137224 */ /* 0x000fce00078e00ff */
.L_x_74:
        /* <DEDUP_REMOVED lines=39> */
.L_x_73:
[----:B------:R-:W-:Y:S05]  /*5860*/  BSYNC.RECONVERGENT B0 ;  /* 0x0000000000007941 */ /* 0x000fea0003800200 */
.L_x_72:
[----:B------:R-:W-:Y:S02]  /*5870*/  IMAD.U32 R12, RZ, RZ, UR8 ;  /* 0x00000008ff0c7e24 */ /* 0x000fe4000f8e00ff */
[----:B------:R-:W-:-:S05]  /*5880*/  IMAD.U32 R13, RZ, RZ, UR9 ;  /* 0x00000009ff0d7e24 */ /* 0x000fca000f8e00ff */
[----:B------:R0:W2:Y:S01]  /*5890*/  LDG.E R42, desc[UR36][R12.64+0x4] ;  /* 0x000004240c2a7981 */ /* 0x0000a2000c1e1900 */
[----:B------:R-:W-:Y:S01]  /*58a0*/  FMUL R18, R14, R14 ;  /* 0x0000000e0e127220 */ /* 0x000fe20000400000 */
[C---:B------:R-:W-:Y:S01]  /*58b0*/  LOP3.LUT R4, R15.reuse, 0x1, RZ, 0xc0, !PT ;  /* 0x000000010f047812 */ /* 0x040fe200078ec0ff */
[----:B------:R-:W-:Y:S02]  /*58c0*/  BSSY.RECONVERGENT B0, `(.L_x_75) ;  /* 0x0000040000007945 */ /* 0x000fe40003800200 */
[----:B------:R-:W-:Y:S01]  /*58d0*/  FFMA R23, R18, R23, -0.0013887860113754868507 ;  /* 0xbab607ed12177423 */ /* 0x000fe20000000017 */
[----:B------:R-:W-:Y:S01]  /*58e0*/  ISETP.NE.U32.AND P0, PT, R4, 0x1, PT ;  /* 0x000000010400780c */ /* 0x000fe20003f05070 */
[----:B------:R-:W-:-:S03]  /*58f0*/  VIADD R4, R15, 0x1 ;  /* 0x000000010f047836 */ /* 0x000fc60000000000 */
[----:B------:R-:W-:Y:S01]  /*5900*/  FSEL R15, R22, 0.041666727513074874878, !P0 ;  /* 0x3d2aaabb160f7808 */ /* 0x000fe20004000000 */
[----:B0-----:R-:W0:Y:S01]  /*5910*/  FRND.CEIL R12, R24 ;  /* 0x00000018000c7307 */ /* 0x001e220000209000 */
[----:B------:R-:W-:Y:S02]  /*5920*/  FSEL R23, R23, -0.00019574658654164522886, P0 ;  /* 0xb94d415317177808 */ /* 0x000fe40000000000 */
[----:B------:R-:W-:Y:S02]  /*5930*/  LOP3.LUT P1, RZ, R4, 0x2, RZ, 0xc0, !PT ;  /* 0x0000000204ff7812 */ /* 0x000fe4000782c0ff */
[----:B------:R-:W-:Y:S01]  /*5940*/  FSEL R20, -R21, -0.4999999701976776123, !P0 ;  /* 0xbeffffff15147808 */ /* 0x000fe20004000100 */
[----:B------:R-:W-:Y:S01]  /*5950*/  FFMA R15, R18, R23, R15 ;  /* 0x00000017120f7223 */ /* 0x000fe2000000000f */
[----:B------:R-:W-:-:S03]  /*5960*/  FSEL R4, R14, 1, !P0 ;  /* 0x3f8000000e047808 */ /* 0x000fc60004000000 */
[C---:B------:R-:W-:Y:S02]  /*5970*/  FFMA R15, R18.reuse, R15, R20 ;  /* 0x0000000f120f7223 */ /* 0x040fe40000000014 */
[----:B------:R-:W-:Y:S01]  /*5980*/  FFMA R13, R18, R4, RZ ;  /* 0x00000004120d7223 */ /* 0x000fe200000000ff */
[----:B0-----:R-:W-:-:S03]  /*5990*/  FSETP.GE.AND P0, PT, R12, R7, PT ;  /* 0x000000070c00720b */ /* 0x001fc60003f06000 */
[----:B------:R-:W-:Y:S01]  /*59a0*/  FFMA R13, R13, R15, R4 ;  /* 0x0000000f0d0d7223 */ /* 0x000fe20000000004 */
[----:B------:R-:W-:Y:S01]  /*59b0*/  FADD R15, R9, -R26 ;  /* 0x8000001a090f7221 */ /* 0x000fe20000000000 */
[----:B------:R-:W-:Y:S02]  /*59c0*/  FSETP.GEU.AND P0, PT, R24, RZ, !P0 ;  /* 0x000000ff1800720b */ /* 0x000fe4000470e000 */
[----:B------:R-:W-:-:S04]  /*59d0*/  @P1 FADD R13, RZ, -R13 ;  /* 0x8000000dff0d1221 */ /* 0x000fc80000000000 */
[----:B------:R-:W-:Y:S01]  /*59e0*/  FFMA R4, R40, R13, R15 ;  /* 0x0000000d28047223 */ /* 0x000fe2000000000f */
[----:B------:R-:W-:-:S03]  /*59f0*/  IMAD.MOV.U32 R13, RZ, RZ, RZ ;  /* 0x000000ffff0d7224 */ /* 0x000fc600078e00ff */
[----:B------:R-:W0:Y:S02]  /*5a00*/  FRND.CEIL R14, R4 ;  /* 0x00000004000e7307 */ /* 0x000e240000209000 */
[----:B0-----:R-:W-:-:S04]  /*5a10*/  FSETP.GE.AND P1, PT, R14, R5, PT ;  /* 0x000000050e00720b */ /* 0x001fc80003f26000 */
[----:B------:R-:W-:-:S04]  /*5a20*/  FSETP.GEU.AND P1, PT, R4, RZ, !P1 ;  /* 0x000000ff0400720b */ /* 0x000fc80004f2e000 */
[----:B------:R-:W-:Y:S02]  /*5a30*/  PLOP3.LUT P0, PT, P0, P1, PT, 0x80, 0x8 ;  /* 0x000000000008781c */ /* 0x000fe40000703070 */
[----:B--2---:R-:W-:-:S11]  /*5a40*/  I2FP.F32.S32 R42, R42 ;  /* 0x0000002a002a7245 */ /* 0x004fd60000201400 */
        /* <DEDUP_REMOVED lines=39> */
.L_x_76:
[----:B------:R-:W-:Y:S05]  /*5cc0*/  BSYNC.RECONVERGENT B0 ;  /* 0x0000000000007941 */ /* 0x000fea0003800200 */
.L_x_75:
[----:B------:R-:W-:Y:S01]  /*5cd0*/  FADD R42, -R42, R13 ;  /* 0x0000000d2a2a7221 */ /* 0x000fe20000000100 */
[----:B------:R-:W-:Y:S01]  /*5ce0*/  BSSY.RECONVERGENT B0, `(.L_x_77) ;  /* 0x0000007000007945 */ /* 0x000fe20003800200 */
[----:B------:R-:W-:Y:S02]  /*5cf0*/  MOV R4, 0x5d50 ;  /* 0x00005d5000047802 */ /* 0x000fe40000000f00 */
[----:B------:R-:W0:Y:S02]  /*5d00*/  F2F.F64.F32 R30, R42 ;  /* 0x0000002a001e7310 */ /* 0x000e240000201800 */
[----:B0-----:R-:W-:-:S10]  /*5d10*/  DADD R12, -RZ, |R30| ;  /* 0x00000000ff0c7229 */ /* 0x001fd4000000051e */
[----:B------:R-:W-:Y:S02]  /*5d20*/  IMAD.MOV.U32 R22, RZ, RZ, R12 ;  /* 0x000000ffff167224 */ /* 0x000fe400078e000c */
[----:B------:R-:W-:-:S07]  /*5d30*/  IMAD.MOV.U32 R41, RZ, RZ, R13 ;  /* 0x000000ffff297224 */ /* 0x000fce00078e000d */
[----:B------:R-:W-:Y:S05]  /*5d40*/  CALL.REL.NOINC `($_Z12checkGeneralPiS_PfiiiifddfS0_$__internal_accurate_pow) ;  /* 0x0000002c00587944 */ /* 0x000fea0003c00000 */
[----:B------:R-:W-:Y:S05]  /*5d50*/  BSYNC.RECONVERGENT B0 ;  /* 0x0000000000007941 */ /* 0x000fea0003800200 */
.L_x_77:
        /* <DEDUP_REMOVED lines=15> */
.L_x_80:
[----:B------:R-:W-:-:S11]  /*5e50*/  DADD R12, R30, 2 ;  /* 0x400000001e0c7429 */ /* 0x000fd60000000000 */
.L_x_79:
[----:B------:R-:W-:Y:S05]  /*5e60*/  BSYNC.RECONVERGENT B0 ;  /* 0x0000000000007941 */ /* 0x000fea0003800200 */
.L_x_78:
[----:B------:R-:W0:Y:S01]  /*5e70*/  MUFU.RCP64H R15, UR13 ;  /* 0x0000000d000f7d08 */ /* 0x000e220008001800 */
[----:B------:R-:W-:Y:S01]  /*5e80*/  IMAD.U32 R18, RZ, RZ, UR12 ;  /* 0x0000000cff127e24 */ /* 0x000fe2000f8e00ff */
[----:B------:R-:W-:Y:S01]  /*5e90*/  FSETP.NEU.AND P0, PT, R42, 1, PT ;  /* 0x3f8000002a00780b */ /* 0x000fe20003f0d000 */
[----:B------:R-:W-:Y:S01]  /*5ea0*/  IMAD.U32 R19, RZ, RZ, UR13 ;  /* 0x0000000dff137e24 */ /* 0x000fe2000f8e00ff */
[----:B------:R-:W-:Y:S01]  /*5eb0*/  BSSY.RECONVERGENT B0, `(.L_x_81) ;  /* 0x000001d000007945 */ /* 0x000fe20003800200 */
[----:B------:R-:W-:-:S06]  /*5ec0*/  IMAD.MOV.U32 R14, RZ, RZ, 0x1 ;  /* 0x00000001ff0e7424 */ /* 0x000fcc00078e00ff */
[----:B0-----:R-:W-:-:S08]  /*5ed0*/  DFMA R18, R14, -R18, 1 ;  /* 0x3ff000000e12742b */ /* 0x001fd00000000812 */
[----:B------:R-:W-:-:S08]  /*5ee0*/  DFMA R18, R18, R18, R18 ;  /* 0x000000121212722b */ /* 0x000fd00000000012 */
[----:B------:R-:W-:Y:S01]  /*5ef0*/  DFMA R18, R14, R18, R14 ;  /* 0x000000120e12722b */ /* 0x000fe2000000000e */
[----:B------:R-:W-:Y:S02]  /*5f00*/  IMAD.U32 R14, RZ, RZ, UR12 ;  /* 0x0000000cff0e7e24 */ /* 0x000fe4000f8e00ff */
[----:B------:R-:W-:-:S06]  /*5f10*/  IMAD.U32 R15, RZ, RZ, UR13 ;  /* 0x0000000dff0f7e24 */ /* 0x000fcc000f8e00ff */
[----:B------:R-:W-:-:S08]  /*5f20*/  DFMA R14, R18, -R14, 1 ;  /* 0x3ff00000120e742b */ /* 0x000fd0000000080e */
[----:B------:R-:W-:Y:S01]  /*5f30*/  DFMA R20, R18, R14, R18 ;  /* 0x0000000e1214722b */ /* 0x000fe20000000012 */
[----:B------:R-:W-:Y:S02]  /*5f40*/  FSEL R14, R12, RZ, P0 ;  /* 0x000000ff0c0e7208 */ /* 0x000fe40000000000 */
[----:B------:R-:W-:-:S04]  /*5f50*/  FSEL R15, R13, 1.875, P0 ;  /* 0x3ff000000d0f7808 */ /* 0x000fc80000000000 */
[----:B------:R-:W-:Y:S02]  /*5f60*/  FSETP.GEU.AND P1, PT, |R15|, 6.5827683646048100446e-37, PT ;  /* 0x036000000f00780b */ /* 0x000fe40003f2e200 */
        /* <DEDUP_REMOVED lines=10> */
[----:B------:R-:W-:Y:S02]  /*6010*/  IMAD.MOV.U32 R18, RZ, RZ, R14 ;  /* 0x000000ffff127224 */ /* 0x000fe400078e000e */
[----:B------:R-:W-:Y:S02]  /*6020*/  IMAD.U32 R13, RZ, RZ, UR13 ;  /* 0x0000000dff0d7e24 */ /* 0x000fe4000f8e00ff */
[----:B------:R-:W-:-:S02]  /*6030*/  IMAD.MOV.U32 R14, RZ, RZ, R12 ;  /* 0x000000ffff0e7224 */ /* 0x000fc400078e000c */
[----:B------:R-:W-:-:S07]  /*6040*/  IMAD.MOV.U32 R25, RZ, RZ, R19 ;  /* 0x000000ffff197224 */ /* 0x000fce00078e0013 */
[----:B------:R-:W-:Y:S05]  /*6050*/  CALL.REL.NOINC `($__internal_0_$__cuda_sm20_div_rn_f64_full) ;  /* 0x0000001800c07944 */ /* 0x000fea0003c00000 */
[----:B------:R-:W-:Y:S02]  /*6060*/  IMAD.MOV.U32 R12, RZ, RZ, R20 ;  /* 0x000000ffff0c7224 */ /* 0x000fe400078e0014 */
[----:B------:R-:W-:-:S07]  /*6070*/  IMAD.MOV.U32 R13, RZ, RZ, R21 ;  /* 0x000000ffff0d7224 */ /* 0x000fce00078e0015 */
.L_x_82:
[----:B------:R-:W-:Y:S05]  /*6080*/  BSYNC.RECONVERGENT B0 ;  /* 0x0000000000007941 */ /* 0x000fea0003800200 */
.L_x_81:
        /* <DEDUP_REMOVED lines=8> */
.L_x_85:
        /* <DEDUP_REMOVED lines=39> */
.L_x_84:
[----:B------:R-:W-:Y:S05]  /*6380*/  BSYNC.RECONVERGENT B0 ;  /* 0x0000000000007941 */ /* 0x000fea0003800200 */
.L_x_83:
        /* <DEDUP_REMOVED lines=26> */
.L_x_88:
        /* <DEDUP_REMOVED lines=39> */
.L_x_87:
[----:B------:R-:W-:Y:S05]  /*67a0*/  BSYNC.RECONVERGENT B0 ;  /* 0x0000000000007941 */ /* 0x000fea0003800200 */
.L_x_86:
        /* <DEDUP_REMOVED lines=23> */
.L_x_91:
        /* <DEDUP_REMOVED lines=39> */
.L_x_90:
[----:B------:R-:W-:Y:S05]  /*6b90*/  BSYNC.RECONVERGENT B0 ;  /* 0x0000000000007941 */ /* 0x000fea0003800200 */
.L_x_89:
        /* <DEDUP_REMOVED lines=20> */
[----:B------:R-:W0:Y:S01]  /*6ce0*/  LDCU.64 UR16, c[0x4][0x8] ;  /* 0x01000100ff1077ac */ /* 0x000e220008000a00 */
[----:B------:R-:W-:Y:S01]  /*6cf0*/  UMOV UR7, URZ ;  /* 0x000000ff00077c82 */ /* 0x000fe20008000000 */
[----:B------:R-:W-:-:S05]  /*6d00*/  UMOV UR6, URZ ;  /* 0x000000ff00067c82 */ /* 0x000fca0008000000 */
.L_x_94:
[----:B0-----:R-:W-:-:S06]  /*6d10*/  UIMAD.WIDE.U32 UR14, UR6, 0x4, UR16 ;  /* 0x00000004060e78a5 */ /* 0x001fcc000f8e0010 */
[----:B------:R-:W-:Y:S02]  /*6d20*/  IMAD.U32 R14, RZ, RZ, UR14 ;  /* 0x0000000eff0e7e24 */ /* 0x000fe4000f8e00ff */
[----:B------:R-:W-:-:S05]  /*6d30*/  IMAD.U32 R15, RZ, RZ, UR15 ;  /* 0x0000000fff0f7e24 */ /* 0x000fca000f8e00ff */
[----:B------:R-:W2:Y:S01]  /*6d40*/  LDG.E.CONSTANT R12, desc[UR36][R14.64] ;  /* 0x000000240e0c7981 */ /* 0x000ea2000c1e9900 */
[----:B------:R-:W-:Y:S02]  /*6d50*/  ULEA UR14, UR6, UR11, 0x2 ;  /* 0x0000000b060e7291 */ /* 0x000fe4000f8e10ff */
[----:B------:R-:W-:-:S04]  /*6d60*/  UIADD3 UR6, UPT, UPT, UR6, 0x1, URZ ;  /* 0x0000000106067890 */ /* 0x000fc8000fffe0ff */
[----:B------:R-:W-:Y:S01]  /*6d70*/  UISETP.NE.AND UP1, UPT, UR6, 0x6, UPT ;  /* 0x000000060600788c */ /* 0x000fe2000bf25270 */
[----:B--2---:R-:W-:-:S03]  /*6d80*/  IMAD.WIDE.U32 R12, R12, R11, RZ ;  /* 0x0000000b0c0c7225 */ /* 0x004fc600078e00ff */
[----:B-1----:R-:W-:-:S04]  /*6d90*/  IADD3 R4, P0, PT, R12, R20, RZ ;  /* 0x000000140c047210 */ /* 0x002fc80007f1e0ff */
[----:B------:R-:W-:Y:S01]  /*6da0*/  IADD3.X R20, PT, PT, R13, UR7, RZ, P0, !PT ;  /* 0x000000070d147c10 */ /* 0x000fe200087fe4ff */
[----:B------:R1:W-:Y:S01]  /*6db0*/  STL [UR14], R4 ;  /* 0x00000004ff007987 */ /* 0x0003e2000810080e */
[----:B------:R-:W-:Y:S07]  /*6dc0*/  BRA.U UP1, `(.L_x_94) ;  /* 0xfffffffd01d07547 */ /* 0x000fee000b83ffff */
[----:B------:R-:W-:Y:S01]  /*6dd0*/  ISETP.NE.AND P0, PT, R10, RZ, PT ;  /* 0x000000ff0a00720c */ /* 0x000fe20003f05270 */
[----:B------:R0:W-:Y:S04]  /*6de0*/  STL [R1+0x18], R20 ;  /* 0x0000181401007387 */ /* 0x0001e80000100800 */
[----:B------:R-:W2:Y:S04]  /*6df0*/  LDL R13, [R38+0x18] ;  /* 0x00001800260d7983 */ /* 0x000ea80000100800 */
[----:B-1----:R-:W3:Y:S04]  /*6e00*/  LDL R4, [R38+0x14] ;  /* 0x0000140026047983 */ /* 0x002ee80000100800 */
        /* <DEDUP_REMOVED lines=20> */
[----:B------:R-:W-:Y:S01]  /*6f50*/  @!P1 IMAD.MOV R15, RZ, RZ, -R15 ;  /* 0x000000ffff0f9224 */ /* 0x000fe200078e0a0f */
[----:B-1----:R-:W-:-:S10]  /*6f60*/  DMUL R30, R18, UR6 ;  /* 0x00000006121e7c28 */ /* 0x002fd40008000000 */
[----:B------:R-:W1:Y:S02]  /*6f70*/  F2F.F32.F64 R30, R30 ;  /* 0x0000001e001e7310 */ /* 0x000e640000301000 */
[----:B01----:R-:W-:-:S07]  /*6f80*/  FSEL R14, -R30, R30, !P0 ;  /* 0x0000001e1e0e7208 */ /* 0x003fce0004000100 */
.L_x_93:
[----:B------:R-:W-:Y:S05]  /*6f90*/  BSYNC.RECONVERGENT B0 ;  /* 0x0000000000007941 */ /* 0x000fea0003800200 */
.L_x_92:
        /* <DEDUP_REMOVED lines=9> */
[----:B------:R-:W-:Y:S02]  /*7030*/  FSEL R15, R22, 0.041666727513074874878, !P0 ;  /* 0x3d2aaabb160f7808 */ /* 0x000fe40004000000 */
[----:B------:R-:W-:Y:S02]  /*7040*/  FSEL R23, R23, -0.00019574658654164522886, P0 ;  /* 0xb94d415317177808 */ /* 0x000fe40000000000 */
[----:B------:R-:W-:Y:S02]  /*7050*/  LOP3.LUT P1, RZ, R4, 0x2, RZ, 0xc0, !PT ;  /* 0x0000000204ff7812 */ /* 0x000fe4000782c0ff */
[----:B------:R-:W-:Y:S01]  /*7060*/  FSEL R20, -R21, -0.4999999701976776123, !P0 ;  /* 0xbeffffff15147808 */ /* 0x000fe20004000100 */
[----:B------:R-:W-:Y:S01]  /*7070*/  FFMA R15, R18, R23, R15 ;  /* 0x00000017120f7223 */ /* 0x000fe2000000000f */
[----:B------:R-:W-:-:S03]  /*7080*/  FSEL R4, R14, 1, !P0 ;  /* 0x3f8000000e047808 */ /* 0x000fc60004000000 */
[C---:B------:R-:W-:Y:S02]  /*7090*/  FFMA R15, R18.reuse, R15, R20 ;  /* 0x0000000f120f7223 */ /* 0x040fe40000000014 */
[----:B0-----:R-:W-:-:S04]  /*70a0*/  FFMA R13, R18, R4, RZ ;  /* 0x00000004120d7223 */ /* 0x001fc800000000ff */
[----:B------:R-:W-:Y:S01]  /*70b0*/  FFMA R13, R13, R15, R4 ;  /* 0x0000000f0d0d7223 */ /* 0x000fe20000000004 */
[----:B------:R-:W-:Y:S01]  /*70c0*/  FADD R15, R9, -R26 ;  /* 0x8000001a090f7221 */ /* 0x000fe20000000000 */
[----:B------:R-:W0:Y:S02]  /*70d0*/  FRND.CEIL R4, R24 ;  /* 0x0000001800047307 */ /* 0x000e240000209000 */
[----:B------:R-:W-:-:S04]  /*70e0*/  @P1 FADD R13, RZ, -R13 ;  /* 0x8000000dff0d1221 */ /* 0x000fc80000000000 */
[----:B------:R-:W-:Y:S01]  /*70f0*/  FFMA R40, R40, R13, R15 ;  /* 0x0000000d28287223 */ /* 0x000fe2000000000f */
[----:B------:R-:W-:-:S03]  /*7100*/  IMAD.MOV.U32 R13, RZ, RZ, RZ ;  /* 0x000000ffff0d7224 */ /* 0x000fc600078e00ff */
[----:B------:R-:W1:Y:S01]  /*7110*/  FRND.CEIL R12, R40 ;  /* 0x00000028000c7307 */ /* 0x000e620000209000 */
[----:B0-----:R-:W-:-:S04]  /*7120*/  FSETP.GE.AND P0, PT, R4, R7, PT ;  /* 0x000000070400720b */ /* 0x001fc80003f06000 */
[----:B------:R-:W-:Y:S02]  /*7130*/  FSETP.GEU.AND P0, PT, R24, RZ, !P0 ;  /* 0x000000ff1800720b */ /* 0x000fe4000470e000 */
[----:B-1----:R-:W-:-:S04]  /*7140*/  FSETP.GE.AND P1, PT, R12, R5, PT ;  /* 0x000000050c00720b */ /* 0x002fc80003f26000 */
        /* <DEDUP_REMOVED lines=30> */
[----:B------:R-:W-:Y:S01]  /*7330*/  FADD R25, R40, -R25 ;  /* 0x8000001928197221 */ /* 0x000fe20000000000 */
[----:B--2---:R-:W-:-:S05]  /*7340*/  I2FP.F32.S32 R26, R20 ;  /* 0x00000014001a7245 */ /* 0x004fca0000201400 */
[----:B------:R-:W-:Y:S01]  /*7350*/  FMUL R27, R23, R26 ;  /* 0x0000001a171b7220 */ /* 0x000fe20000400000 */
[----:B---3--:R-:W-:Y:S02]  /*7360*/  I2FP.F32.S32 R24, R12 ;  /* 0x0000000c00187245 */ /* 0x008fe40000201400 */
[----:B----4-:R-:W-:-:S03]  /*7370*/  I2FP.F32.S32 R21, R14 ;  /* 0x0000000e00157245 */ /* 0x010fc60000201400 */
[----:B------:R-:W-:Y:S01]  /*7380*/  FMUL R24, R23, R24 ;  /* 0x0000001817187220 */ /* 0x000fe20000400000 */
[----:B-----5:R-:W-:Y:S01]  /*7390*/  I2FP.F32.S32 R13, R18 ;  /* 0x00000012000d7245 */ /* 0x020fe20000201400 */
[----:B------:R-:W-:Y:S01]  /*73a0*/  FFMA R14, R22, R21, R27 ;  /* 0x00000015160e7223 */ /* 0x000fe2000000001b */
[----:B------:R-:W-:-:S03]  /*73b0*/  FADD R12, -R25, 1 ;  /* 0x3f800000190c7421 */ /* 0x000fc60000000100 */
[----:B------:R-:W-:Y:S01]  /*73c0*/  FFMA R13, R22, R13, R24 ;  /* 0x0000000d160d7223 */ /* 0x000fe20000000018 */
[----:B------:R-:W-:-:S04]  /*73d0*/  FMUL R14, R25, R14 ;  /* 0x0000000e190e7220 */ /* 0x000fc80000400000 */
[----:B------:R-:W-:-:S07]  /*73e0*/  FFMA R13, R13, R12, R14 ;  /* 0x0000000c0d0d7223 */ /* 0x000fce000000000e */
.L_x_96:
[----:B------:R-:W-:Y:S05]  /*73f0*/  BSYNC.RECONVERGENT B0 ;  /* 0x0000000000007941 */ /* 0x000fea0003800200 */
.L_x_95:
        /* <DEDUP_REMOVED lines=9> */
.L_x_97:
        /* <DEDUP_REMOVED lines=15> */
.L_x_100:
[----:B------:R-:W-:-:S11]  /*7580*/  DADD R12, R30, 2 ;  /* 0x400000001e0c7429 */ /* 0x000fd60000000000 */
.L_x_99:
[----:B------:R-:W-:Y:S05]  /*7590*/  BSYNC.RECONVERGENT B0 ;  /* 0x0000000000007941 */ /* 0x000fea0003800200 */
.L_x_98:
        /* <DEDUP_REMOVED lines=33> */
.L_x_102:
[----:B------:R-:W-:Y:S05]  /*77b0*/  BSYNC.RECONVERGENT B0 ;  /* 0x0000000000007941 */ /* 0x000fea0003800200 */
.L_x_101:
[----:B------:R-:W0:Y:S01]  /*77c0*/  LDCU UR6, c[0x0][0x3a4] ;  /* 0x00007480ff0677ac */ /* 0x000e220008000800 */
[----:B------:R-:W-:Y:S01]  /*77d0*/  DADD R30, R28, R30 ;  /* 0x000000001c1e7229 */ /* 0x000fe2000000001e */
[----:B------:R-:W-:-:S04]  /*77e0*/  UIADD3 UR5, UPT, UPT, UR5, 0x1, URZ ;  /* 0x0000000105057890 */ /* 0x000fc8000fffe0ff */
[----:B0-----:R-:W-:-:S09]  /*77f0*/  UISETP.NE.AND UP1, UPT, UR5, UR6, UPT ;  /* 0x000000060500728c */ /* 0x001fd2000bf25270 */
[----:B------:R-:W-:Y:S05]  /*7800*/  BRA.U UP1, `(.L_x_103) ;  /* 0xffffffb901747547 */ /* 0x000fea000b83ffff */
[----:B------:R-:W-:Y:S05]  /*7810*/  BRA.U UP0, `(.L_x_104) ;  /* 0xffffffb900547547 */ /* 0x000fea000b83ffff */
.L_x_42:
[----:B------:R-:W0:Y:S01]  /*7820*/  MUFU.RSQ64H R5, R31 ;  /* 0x0000001f00057308 */ /* 0x000e220000001c00 */
[----:B------:R-:W-:Y:S01]  /*7830*/  VIADD R4, R31, 0xfcb00000 ;  /* 0xfcb000001f047836 */ /* 0x000fe20000000000 */
[----:B------:R-:W-:Y:S01]  /*7840*/  BSSY.RECONVERGENT B0, `(.L_x_105) ;  /* 0x0000011000007945 */ /* 0x000fe20003800200 */
[----:B------:R-:W-:Y:S02]  /*7850*/  IMAD.MOV.U32 R10, RZ, RZ, 0x0 ;  /* 0x00000000ff0a7424 */ /* 0x000fe400078e00ff */
[----:B------:R-:W-:Y:S01]  /*7860*/  IMAD.MOV.U32 R11, RZ, RZ, 0x3fd80000 ;  /* 0x3fd80000ff0b7424 */ /* 0x000fe200078e00ff */
[----:B------:R-:W-:Y:S01]  /*7870*/  ISETP.GE.U32.AND P0, PT, R4, 0x7ca00000, PT ;  /* 0x7ca000000400780c */ /* 0x000fe20003f06070 */
[----:B0-----:R-:W-:-:S08]  /*7880*/  DMUL R8, R4, R4 ;  /* 0x0000000404087228 */ /* 0x001fd00000000000 */
[----:B------:R-:W-:-:S08]  /*7890*/  DFMA R8, -R8, R30, 1 ;  /* 0x3ff000000808742b */ /* 0x000fd0000000011e */
[----:B------:R-:W-:Y:S02]  /*78a0*/  DFMA R10, R8, R10, 0.5 ;  /* 0x3fe00000080a742b */ /* 0x000fe4000000000a */
[----:B------:R-:W-:-:S08]  /*78b0*/  DMUL R8, R4, R8 ;  /* 0x0000000804087228 */ /* 0x000fd00000000000 */
[----:B------:R-:W-:-:S08]  /*78c0*/  DFMA R10, R10, R8, R4 ;  /* 0x000000080a0a722b */ /* 0x000fd00000000004 */
[----:B------:R-:W-:Y:S02]  /*78d0*/  DMUL R12, R10, R30 ;  /* 0x0000001e0a0c7228 */ /* 0x000fe40000000000 */
[----:B------:R-:W-:Y:S02]  /*78e0*/  VIADD R9, R11, 0xfff00000 ;  /* 0xfff000000b097836 */ /* 0x000fe40000000000 */
[----:B------:R-:W-:-:S04]  /*78f0*/  IMAD.MOV.U32 R8, RZ, RZ, R10 ;  /* 0x000000ffff087224 */ /* 0x000fc800078e000a */
[----:B------:R-:W-:-:S08]  /*7900*/  DFMA R14, R12, -R12, R30 ;  /* 0x8000000c0c0e722b */ /* 0x000fd0000000001e */
[----:B------:R-:W-:Y:S01]  /*7910*/  DFMA R18, R14, R8, R12 ;  /* 0x000000080e12722b */ /* 0x000fe2000000000c */
[----:B------:R-:W-:Y:S10]  /*7920*/  @!P0 BRA `(.L_x_106) ;  /* 0x0000000000088947 */ /* 0x000ff40003800000 */
[----:B------:R-:W-:-:S07]  /*7930*/  MOV R0, 0x7950 ;  /* 0x0000795000007802 */ /* 0x000fce0000000f00 */
[----:B------:R-:W-:Y:S05]  /*7940*/  CALL.REL.NOINC `($__internal_1_$__cuda_sm20_dsqrt_rn_f64_mediumpath_v1) ;  /* 0x0000000800007944 */ /* 0x000fea0003c00000 */
.L_x_106:
[----:B------:R-:W-:Y:S05]  /*7950*/  BSYNC.RECONVERGENT B0 ;  /* 0x0000000000007941 */ /* 0x000fea0003800200 */
.L_x_105:
[----:B------:R-:W0:Y:S01]  /*7960*/  LDCU UR4, c[0x0][0x398] ;  /* 0x00007300ff0477ac */ /* 0x000e220008000800 */
[----:B------:R-:W-:Y:S01]  /*7970*/  ISETP.NE.AND P0, PT, R2, 0x384, PT ;  /* 0x000003840200780c */ /* 0x000fe20003f05270 */
[----:B------:R1:W2:Y:S01]  /*7980*/  F2F.F32.F64 R18, R18 ;  /* 0x0000001200127310 */ /* 0x0002a20000301000 */
[----:B------:R-:W-:Y:S01]  /*7990*/  BSSY.RECONVERGENT B6, `(.L_x_107) ;  /* 0x000000f000067945 */ /* 0x000fe20003800200 */
[----:B0-----:R-:W-:-:S05]  /*79a0*/  VIADD R0, R17, -UR4 ;  /* 0x8000000411007c36 */ /* 0x001fca0008000000 */
[----:B------:R-:W-:-:S13]  /*79b0*/  ISETP.NE.OR P0, PT, R0, -0x349, P0 ;  /* 0xfffffcb70000780c */ /* 0x000fda0000705670 */
[----:B-12---:R-:W-:Y:S05]  /*79c0*/  @P0 BRA `(.L_x_108) ;  /* 0x00000000002c0947 */ /* 0x006fea0003800000 */
[----:B------:R-:W0:Y:S01]  /*79d0*/  F2F.F64.F32 R8, R18 ;  /* 0x0000001200087310 */ /* 0x000e220000201800 */
[----:B------:R-:W-:Y:S01]  /*79e0*/  MOV R0, 0x10 ;  /* 0x0000001000007802 */ /* 0x000fe20000000f00 */
[----:B------:R-:W1:Y:S01]  /*79f0*/  LDCU.64 UR4, c[0x4][URZ] ;  /* 0x01000000ff0477ac */ /* 0x000e620008000a00 */
[----:B------:R-:W-:Y:S02]  /*7a00*/  IADD3 R6, P0, P1, R1, 0x20, R6 ;  /* 0x0000002001067810 */ /* 0x000fe4000791e006 */
[----:B------:R2:W3:Y:S02]  /*7a10*/  LDC.64 R10, c[0x4][R0] ;  /* 0x01000000000a7b82 */ /* 0x0004e40000000a00 */
[----:B------:R-:W-:Y:S01]  /*7a20*/  IADD3.X R7, PT, PT, RZ, UR38, RZ, P0, P1 ;  /* 0x00000026ff077c10 */ /* 0x000fe200087e24ff */
[----:B0-----:R2:W-:Y:S01]  /*7a30*/  STL.64 [R1+0x20], R8 ;  /* 0x0000200801007387 */ /* 0x0015e20000100a00 */
[----:B-1----:R-:W-:Y:S02]  /*7a40*/  IMAD.U32 R4, RZ, RZ, UR4 ;  /* 0x00000004ff047e24 */ /* 0x002fe4000f8e00ff */
[----:B------:R-:W-:-:S07]  /*7a50*/  IMAD.U32 R5, RZ, RZ, UR5 ;  /* 0x00000005ff057e24 */ /* 0x000fce000f8e00ff */
[----:B------:R-:W-:-:S07]  /*7a60*/  LEPC R20, `(.L_x_108) ;  /* 0x000000001014794e */ /* 0x000fce0000000000 */
[----:B--23--:R-:W-:Y:S05]  /*7a70*/  CALL.ABS.NOINC R10 ;  /* 0x000000000a007343 */ /* 0x00cfea0003c00000 */
.L_x_108:
[----:B------:R-:W-:Y:S05]  /*7a80*/  BSYNC.RECONVERGENT B6 ;  /* 0x0000000000067941 */ /* 0x000fea0003800200 */
.L_x_107:
[----:B------:R-:W0:Y:S01]  /*7a90*/  LDCU.64 UR4, c[0x0][0x3b0] ;  /* 0x00007600ff0477ac */ /* 0x000e220008000a00 */
[----:B------:R-:W0:Y:S02]  /*7aa0*/  F2F.F64.F32 R4, R18 ;  /* 0x0000001200047310 */ /* 0x000e240000201800 */
[----:B0-----:R-:W-:-:S14]  /*7ab0*/  DSETP.GTU.AND P0, PT, R4, UR4, PT ;  /* 0x0000000404007e2a */ /* 0x001fdc000bf0c000 */
[----:B------:R-:W-:Y:S05]  /*7ac0*/  @P0 EXIT ;  /* 0x000000000000094d */ /* 0x000fea0003800000 */
[----:B------:R-:W0:Y:S01]  /*7ad0*/  LDCU.64 UR4, c[0x0][0x398] ;  /* 0x00007300ff0477ac */ /* 0x000e220008000a00 */
[----:B------:R-:W1:Y:S01]  /*7ae0*/  LDC.64 R4, c[0x0][0x3c8] ;  /* 0x0000f200ff047b82 */ /* 0x000e620000000a00 */
[----:B------:R-:W-:-:S05]  /*7af0*/  LOP3.LUT R17, RZ, R17, RZ, 0x33, !PT ;  /* 0x00000011ff117212 */ /* 0x000fca00078e33ff */
[----:B0-----:R-:W-:-:S04]  /*7b00*/  VIADD R17, R17, UR4 ;  /* 0x0000000411117c36 */ /* 0x001fc80008000000 */
[----:B------:R-:W-:-:S04]  /*7b10*/  IMAD R17, R17, UR5, R2 ;  /* 0x0000000511117c24 */ /* 0x000fc8000f8e0202 */
[----:B------:R-:W-:-:S04]  /*7b20*/  IMAD R3, R17, 0x3, R16 ;  /* 0x0000000311037824 */ /* 0x000fc800078e0210 */
[----:B-1----:R-:W-:-:S05]  /*7b30*/  IMAD.WIDE R2, R3, 0x4, R4 ;  /* 0x0000000403027825 */ /* 0x002fca00078e0204 */
[----:B------:R-:W-:Y:S01]  /*7b40*/  STG.E desc[UR36][R2.64], R18 ;  /* 0x0000001202007986 */ /* 0x000fe2000c101924 */
[----:B------:R-:W-:Y:S05]  /*7b50*/  EXIT ;  /* 0x000000000000794d */ /* 0x000fea0003800000 */
        .weak           $__internal_0_$__cuda_sm20_div_rn_f64_full
        .type           $__internal_0_$__cuda_sm20_div_rn_f64_full,@function
        .size           $__internal_0_$__cuda_sm20_div_rn_f64_full,($__internal_1_$__cuda_sm20_dsqrt_rn_f64_mediumpath_v1 - $__internal_0_$__cuda_sm20_div_rn_f64_full)
$__internal_0_$__cuda_sm20_div_rn_f64_full:
[C---:B------:R-:W-:Y:S01]  /*7b60*/  FSETP.GEU.AND P0, PT, |R25|.reuse, 1.469367938527859385e-39, PT ;  /* 0x001000001900780b */ /* 0x040fe20003f0e200 */
[--C-:B------:R-:W-:Y:S01]  /*7b70*/  IMAD.MOV.U32 R12, RZ, RZ, R14.reuse ;  /* 0x000000ffff0c7224 */ /* 0x100fe200078e000e */
[----:B------:R-:W-:Y:S01]  /*7b80*/  LOP3.LUT R26, R25, 0x800fffff, RZ, 0xc0, !PT ;  /* 0x800fffff191a7812 */ /* 0x000fe200078ec0ff */
[----:B------:R-:W-:Y:S01]  /*7b90*/  IMAD.MOV.U32 R13, RZ, RZ, R25 ;  /* 0x000000ffff0d7224 */ /* 0x000fe200078e0019 */
[C---:B------:R-:W-:Y:S01]  /*7ba0*/  FSETP.GEU.AND P3, PT, |R15|.reuse, 1.469367938527859385e-39, PT ;  /* 0x001000000f00780b */ /* 0x040fe20003f6e200 */
[----:B------:R-:W-:Y:S01]  /*7bb0*/  IMAD.MOV.U32 R20, RZ, RZ, 0x1 ;  /* 0x00000001ff147424 */ /* 0x000fe200078e00ff */
[----:B------:R-:W-:Y:S01]  /*7bc0*/  LOP3.LUT R27, R26, 0x3ff00000, RZ, 0xfc, !PT ;  /* 0x3ff000001a1b7812 */ /* 0x000fe200078efcff */
[----:B------:R-:W-:Y:S01]  /*7bd0*/  IMAD.MOV.U32 R26, RZ, RZ, R14 ;  /* 0x000000ffff1a7224 */ /* 0x000fe200078e000e */
[----:B------:R-:W-:Y:S01]  /*7be0*/  LOP3.LUT R32, R15, 0x7ff00000, RZ, 0xc0, !PT ;  /* 0x7ff000000f207812 */ /* 0x000fe200078ec0ff */
[----:B------:R-:W-:Y:S01]  /*7bf0*/  IMAD.MOV.U32 R14, RZ, RZ, R18 ;  /* 0x000000ffff0e7224 */ /* 0x000fe200078e0012 */
[----:B------:R-:W-:Y:S01]  /*7c00*/  LOP3.LUT R33, R25, 0x7ff00000, RZ, 0xc0, !PT ;  /* 0x7ff0000019217812 */ /* 0x000fe200078ec0ff */
[----:B------:R-:W-:Y:S01]  /*7c10*/  IMAD.MOV.U32 R22, RZ, RZ, 0x1ca00000 ;  /* 0x1ca00000ff167424 */ /* 0x000fe200078e00ff */
[----:B------:R-:W-:Y:S01]  /*7c20*/  BSSY.RECONVERGENT B1, `(.L_x_109) ;  /* 0x000004f000017945 */ /* 0x000fe20003800200 */
[----:B------:R-:W-:Y:S01]  /*7c30*/  @!P0 DMUL R26, R12, 8.98846567431157953865e+307 ;  /* 0x7fe000000c1a8828 */ /* 0x000fe20000000000 */
[----:B------:R-:W-:Y:S01]  /*7c40*/  ISETP.GE.U32.AND P1, PT, R32, R33, PT ;  /* 0x000000212000720c */ /* 0x000fe20003f26070 */
[----:B------:R-:W-:-:S02]  /*7c50*/  IMAD.MOV.U32 R34, RZ, RZ, R32 ;  /* 0x000000ffff227224 */ /* 0x000fc400078e0020 */
[----:B------:R-:W-:Y:S02]  /*7c60*/  @!P3 LOP3.LUT R23, R13, 0x7ff00000, RZ, 0xc0, !PT ;  /* 0x7ff000000d17b812 */ /* 0x000fe400078ec0ff */
[----:B------:R-:W0:Y:S02]  /*7c70*/  MUFU.RCP64H R21, R27 ;  /* 0x0000001b00157308 */ /* 0x000e240000001800 */
[----:B------:R-:W-:Y:S02]  /*7c80*/  @!P3 ISETP.GE.U32.AND P4, PT, R32, R23, PT ;  /* 0x000000172000b20c */ /* 0x000fe40003f86070 */
[----:B------:R-:W-:Y:S02]  /*7c90*/  @!P0 LOP3.LUT R33, R27, 0x7ff00000, RZ, 0xc0, !PT ;  /* 0x7ff000001b218812 */ /* 0x000fe400078ec0ff */
[----:B------:R-:W-:-:S03]  /*7ca0*/  @!P3 SEL R23, R22, 0x63400000, !P4 ;  /* 0x634000001617b807 */ /* 0x000fc60006000000 */
[----:B------:R-:W-:Y:S01]  /*7cb0*/  VIADD R41, R33, 0xffffffff ;  /* 0xffffffff21297836 */ /* 0x000fe20000000000 */
[----:B------:R-:W-:-:S04]  /*7cc0*/  @!P3 LOP3.LUT R24, R23, 0x80000000, R15, 0xf8, !PT ;  /* 0x800000001718b812 */ /* 0x000fc800078ef80f */
[----:B------:R-:W-:Y:S01]  /*7cd0*/  @!P3 LOP3.LUT R25, R24, 0x100000, RZ, 0xfc, !PT ;  /* 0x001000001819b812 */ /* 0x000fe200078efcff */
[----:B------:R-:W-:Y:S01]  /*7ce0*/  @!P3 IMAD.MOV.U32 R24, RZ, RZ, RZ ;  /* 0x000000ffff18b224 */ /* 0x000fe200078e00ff */
[----:B0-----:R-:W-:-:S08]  /*7cf0*/  DFMA R18, R20, -R26, 1 ;  /* 0x3ff000001412742b */ /* 0x001fd0000000081a */
[----:B------:R-:W-:-:S08]  /*7d00*/  DFMA R18, R18, R18, R18 ;  /* 0x000000121212722b */ /* 0x000fd00000000012 */
[----:B------:R-:W-:Y:S01]  /*7d10*/  DFMA R20, R20, R18, R20 ;  /* 0x000000121414722b */ /* 0x000fe20000000014 */
[----:B------:R-:W-:Y:S01]  /*7d20*/  SEL R19, R22, 0x63400000, !P1 ;  /* 0x6340000016137807 */ /* 0x000fe20004800000 */
[----:B------:R-:W-:-:S03]  /*7d30*/  IMAD.MOV.U32 R18, RZ, RZ, R14 ;  /* 0x000000ffff127224 */ /* 0x000fc600078e000e */
[----:B------:R-:W-:-:S03]  /*7d40*/  LOP3.LUT R19, R19, 0x800fffff, R15, 0xf8, !PT ;  /* 0x800fffff13137812 */ /* 0x000fc600078ef80f */
[----:B------:R-:W-:-:S03]  /*7d50*/  DFMA R22, R20, -R26, 1 ;  /* 0x3ff000001416742b */ /* 0x000fc6000000081a */
[----:B------:R-:W-:-:S05]  /*7d60*/  @!P3 DFMA R18, R18, 2, -R24 ;  /* 0x400000001212b82b */ /* 0x000fca0000000818 */
[----:B------:R-:W-:-:S05]  /*7d70*/  DFMA R20, R20, R22, R20 ;  /* 0x000000161414722b */ /* 0x000fca0000000014 */
[----:B------:R-:W-:-:S03]  /*7d80*/  @!P3 LOP3.LUT R34, R19, 0x7ff00000, RZ, 0xc0, !PT ;  /* 0x7ff000001322b812 */ /* 0x000fc600078ec0ff */
[----:B------:R-:W-:Y:S02]  /*7d90*/  DMUL R22, R20, R18 ;  /* 0x0000001214167228 */ /* 0x000fe40000000000 */
[----:B------:R-:W-:-:S05]  /*7da0*/  VIADD R35, R34, 0xffffffff ;  /* 0xffffffff22237836 */ /* 0x000fca0000000000 */
[----:B------:R-:W-:Y:S01]  /*7db0*/  ISETP.GT.U32.AND P0, PT, R35, 0x7feffffe, PT ;  /* 0x7feffffe2300780c */ /* 0x000fe20003f04070 */
[----:B------:R-:W-:-:S03]  /*7dc0*/  DFMA R24, R22, -R26, R18 ;  /* 0x8000001a1618722b */ /* 0x000fc60000000012 */
[----:B------:R-:W-:-:S05]  /*7dd0*/  ISETP.GT.U32.OR P0, PT, R41, 0x7feffffe, P0 ;  /* 0x7feffffe2900780c */ /* 0x000fca0000704470 */
[----:B------:R-:W-:-:S08]  /*7de0*/  DFMA R24, R20, R24, R22 ;  /* 0x000000181418722b */ /* 0x000fd00000000016 */
[----:B------:R-:W-:Y:S05]  /*7df0*/  @P0 BRA `(.L_x_110) ;  /* 0x0000000000700947 */ /* 0x000fea0003800000 */
[----:B------:R-:W-:Y:S01]  /*7e00*/  LOP3.LUT R15, R13, 0x7ff00000, RZ, 0xc0, !PT ;  /* 0x7ff000000d0f7812 */ /* 0x000fe200078ec0ff */
[----:B------:R-:W-:-:S03]  /*7e10*/  IMAD.MOV.U32 R20, RZ, RZ, 0x1ca00000 ;  /* 0x1ca00000ff147424 */ /* 0x000fc600078e00ff */
[CC--:B------:R-:W-:Y:S02]  /*7e20*/  VIADDMNMX R14, R32.reuse, -R15.reuse, 0xb9600000, !PT ;  /* 0xb9600000200e7446 */ /* 0x0c0fe4000780090f */
[----:B------:R-:W-:Y:S02]  /*7e30*/  ISETP.GE.U32.AND P0, PT, R32, R15, PT ;  /* 0x0000000f2000720c */ /* 0x000fe40003f06070 */
[----:B------:R-:W-:Y:S02]  /*7e40*/  VIMNMX R14, PT, PT, R14, 0x46a00000, PT ;  /* 0x46a000000e0e7848 */ /* 0x000fe40003fe0100 */
[----:B------:R-:W-:-:S05]  /*7e50*/  SEL R15, R20, 0x63400000, !P0 ;  /* 0x63400000140f7807 */ /* 0x000fca0004000000 */
[----:B------:R-:W-:Y:S02]  /*7e60*/  IMAD.IADD R22, R14, 0x1, -R15 ;  /* 0x000000010e167824 */ /* 0x000fe400078e0a0f */
[----:B------:R-:W-:Y:S02]  /*7e70*/  IMAD.MOV.U32 R14, RZ, RZ, RZ ;  /* 0x000000ffff0e7224 */ /* 0x000fe400078e00ff */
[----:B------:R-:W-:-:S06]  /*7e80*/  VIADD R15, R22, 0x7fe00000 ;  /* 0x7fe00000160f7836 */ /* 0x000fcc0000000000 */
[----:B------:R-:W-:-:S10]  /*7e90*/  DMUL R20, R24, R14 ;  /* 0x0000000e18147228 */ /* 0x000fd40000000000 */
[----:B------:R-:W-:-:S13]  /*7ea0*/  FSETP.GTU.AND P0, PT, |R21|, 1.469367938527859385e-39, PT ;  /* 0x001000001500780b */ /* 0x000fda0003f0c200 */
[----:B------:R-:W-:Y:S05]  /*7eb0*/  @P0 BRA `(.L_x_111) ;  /* 0x0000000000940947 */ /* 0x000fea0003800000 */
[----:B------:R-:W-:Y:S01]  /*7ec0*/  DFMA R18, R24, -R26, R18 ;  /* 0x8000001a1812722b */ /* 0x000fe20000000012 */
[----:B------:R-:W-:-:S09]  /*7ed0*/  IMAD.MOV.U32 R14, RZ, RZ, RZ ;  /* 0x000000ffff0e7224 */ /* 0x000fd200078e00ff */
[C---:B------:R-:W-:Y:S02]  /*7ee0*/  FSETP.NEU.AND P0, PT, R19.reuse, RZ, PT ;  /* 0x000000ff1300720b */ /* 0x040fe40003f0d000 */
[----:B------:R-:W-:-:S04]  /*7ef0*/  LOP3.LUT R23, R19, 0x80000000, R13, 0x48, !PT ;  /* 0x8000000013177812 */ /* 0x000fc800078e480d */
[----:B------:R-:W-:-:S07]  /*7f00*/  LOP3.LUT R15, R23, R15, RZ, 0xfc, !PT ;  /* 0x0000000f170f7212 */ /* 0x000fce00078efcff */
[----:B------:R-:W-:Y:S05]  /*7f10*/  @!P0 BRA `(.L_x_111) ;  /* 0x00000000007c8947 */ /* 0x000fea0003800000 */
[----:B------:R-:W-:Y:S01]  /*7f20*/  IMAD.MOV R13, RZ, RZ, -R22 ;  /* 0x000000ffff0d7224 */ /* 0x000fe200078e0a16 */
[----:B------:R-:W-:Y:S01]  /*7f30*/  DMUL.RP R14, R24, R14 ;  /* 0x0000000e180e7228 */ /* 0x000fe20000008000 */
[----:B------:R-:W-:-:S06]  /*7f40*/  IMAD.MOV.U32 R12, RZ, RZ, RZ ;  /* 0x000000ffff0c7224 */ /* 0x000fcc00078e00ff */
[----:B------:R-:W-:-:S03]  /*7f50*/  DFMA R12, R20, -R12, R24 ;  /* 0x8000000c140c722b */ /* 0x000fc60000000018 */
[----:B------:R-:W-:-:S03]  /*7f60*/  LOP3.LUT R23, R15, R23, RZ, 0x3c, !PT ;  /* 0x000000170f177212 */ /* 0x000fc600078e3cff */
[----:B------:R-:W-:-:S04]  /*7f70*/  IADD3 R12, PT, PT, -R22, -0x43300000, RZ ;  /* 0xbcd00000160c7810 */ /* 0x000fc80007ffe1ff */
[----:B------:R-:W-:-:S04]  /*7f80*/  FSETP.NEU.AND P0, PT, |R13|, R12, PT ;  /* 0x0000000c0d00720b */ /* 0x000fc80003f0d200 */
[----:B------:R-:W-:Y:S02]  /*7f90*/  FSEL R20, R14, R20, !P0 ;  /* 0x000000140e147208 */ /* 0x000fe40004000000 */
[----:B------:R-:W-:Y:S01]  /*7fa0*/  FSEL R21, R23, R21, !P0 ;  /* 0x0000001517157208 */ /* 0x000fe20004000000 */
[----:B------:R-:W-:Y:S06]  /*7fb0*/  BRA `(.L_x_111) ;  /* 0x0000000000547947 */ /* 0x000fec0003800000 */
.L_x_110:
[----:B------:R-:W-:-:S14]  /*7fc0*/  DSETP.NAN.AND P0, PT, R14, R14, PT ;  /* 0x0000000e0e00722a */ /* 0x000fdc0003f08000 */
[----:B------:R-:W-:Y:S05]  /*7fd0*/  @P0 BRA `(.L_x_112) ;  /* 0x0000000000440947 */ /* 0x000fea0003800000 */
[----:B------:R-:W-:-:S14]  /*7fe0*/  DSETP.NAN.AND P0, PT, R12, R12, PT ;  /* 0x0000000c0c00722a */ /* 0x000fdc0003f08000 */
[----:B------:R-:W-:Y:S05]  /*7ff0*/  @P0 BRA `(.L_x_113) ;  /* 0x0000000000300947 */ /* 0x000fea0003800000 */
[----:B------:R-:W-:Y:S01]  /*8000*/  ISETP.NE.AND P0, PT, R34, R33, PT ;  /* 0x000000212200720c */ /* 0x000fe20003f05270 */
[----:B------:R-:W-:Y:S02]  /*8010*/  IMAD.MOV.U32 R20, RZ, RZ, 0x0 ;  /* 0x00000000ff147424 */ /* 0x000fe400078e00ff */
[----:B------:R-:W-:-:S10]  /*8020*/  IMAD.MOV.U32 R21, RZ, RZ, -0x80000 ;  /* 0xfff80000ff157424 */ /* 0x000fd400078e00ff */
[----:B------:R-:W-:Y:S05]  /*8030*/  @!P0 BRA `(.L_x_111) ;  /* 0x0000000000348947 */ /* 0x000fea0003800000 */
[----:B------:R-:W-:Y:S02]  /*8040*/  ISETP.NE.AND P0, PT, R34, 0x7ff00000, PT ;  /* 0x7ff000002200780c */ /* 0x000fe40003f05270 */
[----:B------:R-:W-:Y:S02]  /*8050*/  LOP3.LUT R21, R15, 0x80000000, R13, 0x48, !PT ;  /* 0x800000000f157812 */ /* 0x000fe400078e480d */
[----:B------:R-:W-:-:S13]  /*8060*/  ISETP.EQ.OR P0, PT, R33, RZ, !P0 ;  /* 0x000000ff2100720c */ /* 0x000fda0004702670 */
[----:B------:R-:W-:Y:S01]  /*8070*/  @P0 LOP3.LUT R12, R21, 0x7ff00000, RZ, 0xfc, !PT ;  /* 0x7ff00000150c0812 */ /* 0x000fe200078efcff */
[----:B------:R-:W-:Y:S02]  /*8080*/  @!P0 IMAD.MOV.U32 R20, RZ, RZ, RZ ;  /* 0x000000ffff148224 */ /* 0x000fe400078e00ff */
[----:B------:R-:W-:Y:S02]  /*8090*/  @P0 IMAD.MOV.U32 R20, RZ, RZ, RZ ;  /* 0x000000ffff140224 */ /* 0x000fe400078e00ff */
[----:B------:R-:W-:Y:S01]  /*80a0*/  @P0 IMAD.MOV.U32 R21, RZ, RZ, R12 ;  /* 0x000000ffff150224 */ /* 0x000fe200078e000c */
[----:B------:R-:W-:Y:S06]  /*80b0*/  BRA `(.L_x_111) ;  /* 0x0000000000147947 */ /* 0x000fec0003800000 */
.L_x_113:
[----:B------:R-:W-:Y:S01]  /*80c0*/  LOP3.LUT R21, R13, 0x80000, RZ, 0xfc, !PT ;  /* 0x000800000d157812 */ /* 0x000fe200078efcff */
[----:B------:R-:W-:Y:S01]  /*80d0*/  IMAD.MOV.U32 R20, RZ, RZ, R12 ;  /* 0x000000ffff147224 */ /* 0x000fe200078e000c */
[----:B------:R-:W-:Y:S06]  /*80e0*/  BRA `(.L_x_111) ;  /* 0x0000000000087947 */ /* 0x000fec0003800000 */
.L_x_112:
[----:B------:R-:W-:Y:S01]  /*80f0*/  LOP3.LUT R21, R15, 0x80000, RZ, 0xfc, !PT ;  /* 0x000800000f157812 */ /* 0x000fe200078efcff */
[----:B------:R-:W-:-:S07]  /*8100*/  IMAD.MOV.U32 R20, RZ, RZ, R14 ;  /* 0x000000ffff147224 */ /* 0x000fce00078e000e */
.L_x_111:
[----:B------:R-:W-:Y:S05]  /*8110*/  BSYNC.RECONVERGENT B1 ;  /* 0x0000000000017941 */ /* 0x000fea0003800200 */
.L_x_109:
[----:B------:R-:W-:Y:S02]  /*8120*/  IMAD.MOV.U32 R12, RZ, RZ, R4 ;  /* 0x000000ffff0c7224 */ /* 0x000fe400078e0004 */
[----:B------:R-:W-:-:S04]  /*8130*/  IMAD.MOV.U32 R13, RZ, RZ, 0x0 ;  /* 0x00000000ff0d7424 */ /* 0x000fc800078e00ff */
[----:B------:R-:W-:Y:S05]  /*8140*/  RET.REL.NODEC R12 `(_Z12checkGeneralPiS_PfiiiifddfS0_) ;  /* 0xffffff7c0cac7950 */ /* 0x000fea0003c3ffff */
        .weak           $__internal_1_$__cuda_sm20_dsqrt_rn_f64_mediumpath_v1
        .type           $__internal_1_$__cuda_sm20_dsqrt_rn_f64_mediumpath_v1,@function
        .size           $__internal_1_$__cuda_sm20_dsqrt_rn_f64_mediumpath_v1,($__internal_2_$__cuda_sm3x_div_rn_noftz_f32_slowpath - $__internal_1_$__cuda_sm20_dsqrt_rn_f64_mediumpath_v1)
$__internal_1_$__cuda_sm20_dsqrt_rn_f64_mediumpath_v1:
[----:B------:R-:W-:Y:S01]  /*8150*/  ISETP.GE.U32.AND P0, PT, R4, -0x3400000, PT ;  /* 0xfcc000000400780c */ /* 0x000fe20003f06070 */
[----:B------:R-:W-:Y:S01]  /*8160*/  BSSY.RECONVERGENT B1, `(.L_x_114) ;  /* 0x0000028000017945 */ /* 0x000fe20003800200 */
[----:B------:R-:W-:Y:S02]  /*8170*/  IMAD.MOV.U32 R11, RZ, RZ, R9 ;  /* 0x000000ffff0b7224 */ /* 0x000fe400078e0009 */
[----:B------:R-:W-:Y:S02]  /*8180*/  IMAD.MOV.U32 R8, RZ, RZ, R30 ;  /* 0x000000ffff087224 */ /* 0x000fe400078e001e */
[----:B------:R-:W-:Y:S02]  /*8190*/  IMAD.MOV.U32 R9, RZ, RZ, R31 ;  /* 0x000000ffff097224 */ /* 0x000fe400078e001f */
[----:B------:R-:W-:Y:S02]  /*81a0*/  IMAD.MOV.U32 R4, RZ, RZ, R14 ;  /* 0x000000ffff047224 */ /* 0x000fe400078e000e */
[----:B------:R-:W-:-:S03]  /*81b0*/  IMAD.MOV.U32 R5, RZ, RZ, R15 ;  /* 0x000000ffff057224 */ /* 0x000fc600078e000f */
[----:B------:R-:W-:Y:S05]  /*81c0*/  @!P0 BRA `(.L_x_115) ;  /* 0x0000000000208947 */ /* 0x000fea0003800000 */
[----:B------:R-:W-:-:S10]  /*81d0*/  DFMA.RM R4, R4, R10, R12 ;  /* 0x0000000a0404722b */ /* 0x000fd4000000400c */
[----:B------:R-:W-:-:S05]  /*81e0*/  IADD3 R10, P0, PT, R4, 0x1, RZ ;  /* 0x00000001040a7810 */ /* 0x000fca0007f1e0ff */
[----:B------:R-:W-:-:S06]  /*81f0*/  IMAD.X R11, RZ, RZ, R5, P0 ;  /* 0x000000ffff0b7224 */ /* 0x000fcc00000e0605 */
[----:B------:R-:W-:-:S08]  /*8200*/  DFMA.RP R8, -R4, R10, R8 ;  /* 0x0000000a0408722b */ /* 0x000fd00000008108 */
[----:B------:R-:W-:-:S06]  /*8210*/  DSETP.GT.AND P0, PT, R8, RZ, PT ;  /* 0x000000ff0800722a */ /* 0x000fcc0003f04000 */
[----:B------:R-:W-:Y:S02]  /*8220*/  FSEL R4, R10, R4, P0 ;  /* 0x000000040a047208 */ /* 0x000fe40000000000 */
[----:B------:R-:W-:Y:S01]  /*8230*/  FSEL R5, R11, R5, P0 ;  /* 0x000000050b057208 */ /* 0x000fe20000000000 */
[----:B------:R-:W-:Y:S06]  /*8240*/  BRA `(.L_x_116) ;  /* 0x0000000000647947 */ /* 0x000fec0003800000 */
.L_x_115:
[----:B------:R-:W-:-:S14]  /*8250*/  DSETP.NE.AND P0, PT, R8, RZ, PT ;  /* 0x000000ff0800722a */ /* 0x000fdc0003f05000 */
[----:B------:R-:W-:Y:S05]  /*8260*/  @!P0 BRA `(.L_x_117) ;  /* 0x0000000000588947 */ /* 0x000fea0003800000 */
[----:B------:R-:W-:-:S13]  /*8270*/  ISETP.GE.AND P0, PT, R9, RZ, PT ;  /* 0x000000ff0900720c */ /* 0x000fda0003f06270 */
[----:B------:R-:W-:Y:S02]  /*8280*/  @!P0 IMAD.MOV.U32 R4, RZ, RZ, 0x0 ;  /* 0x00000000ff048424 */ /* 0x000fe400078e00ff */
[----:B------:R-:W-:Y:S01]  /*8290*/  @!P0 IMAD.MOV.U32 R5, RZ, RZ, -0x80000 ;  /* 0xfff80000ff058424 */ /* 0x000fe200078e00ff */
[----:B------:R-:W-:Y:S06]  /*82a0*/  @!P0 BRA `(.L_x_116) ;  /* 0x00000000004c8947 */ /* 0x000fec0003800000 */
[----:B------:R-:W-:-:S13]  /*82b0*/  ISETP.GT.AND P0, PT, R9, 0x7fefffff, PT ;  /* 0x7fefffff0900780c */ /* 0x000fda0003f04270 */
[----:B------:R-:W-:Y:S05]  /*82c0*/  @P0 BRA `(.L_x_117) ;  /* 0x0000000000400947 */ /* 0x000fea0003800000 */
[----:B------:R-:W-:Y:S01]  /*82d0*/  DMUL R4, R8, 8.11296384146066816958e+31 ;  /* 0x4690000008047828 */ /* 0x000fe20000000000 */
[----:B------:R-:W-:Y:S02]  /*82e0*/  IMAD.MOV.U32 R12, RZ, RZ, 0x0 ;  /* 0x00000000ff0c7424 */ /* 0x000fe400078e00ff */
[----:B------:R-:W-:Y:S02]  /*82f0*/  IMAD.MOV.U32 R8, RZ, RZ, RZ ;  /* 0x000000ffff087224 */ /* 0x000fe400078e00ff */
[----:B------:R-:W-:Y:S01]  /*8300*/  IMAD.MOV.U32 R13, RZ, RZ, 0x3fd80000 ;  /* 0x3fd80000ff0d7424 */ /* 0x000fe200078e00ff */
[----:B------:R-:W0:Y:S03]  /*8310*/  MUFU.RSQ64H R9, R5 ;  /* 0x0000000500097308 */ /* 0x000e260000001c00 */
[----:B0-----:R-:W-:-:S08]  /*8320*/  DMUL R10, R8, R8 ;  /* 0x00000008080a7228 */ /* 0x001fd00000000000 */
[----:B------:R-:W-:-:S08]  /*8330*/  DFMA R10, R4, -R10, 1 ;  /* 0x3ff00000040a742b */ /* 0x000fd0000000080a */
[----:B------:R-:W-:Y:S02]  /*8340*/  DFMA R12, R10, R12, 0.5 ;  /* 0x3fe000000a0c742b */ /* 0x000fe4000000000c */
[----:B------:R-:W-:-:S08]  /*8350*/  DMUL R10, R8, R10 ;  /* 0x0000000a080a7228 */ /* 0x000fd00000000000 */
[----:B------:R-:W-:-:S08]  /*8360*/  DFMA R10, R12, R10, R8 ;  /* 0x0000000a0c0a722b */ /* 0x000fd00000000008 */
[----:B------:R-:W-:Y:S02]  /*8370*/  DMUL R8, R4, R10 ;  /* 0x0000000a04087228 */ /* 0x000fe40000000000 */
[----:B------:R-:W-:-:S06]  /*8380*/  VIADD R11, R11, 0xfff00000 ;  /* 0xfff000000b0b7836 */ /* 0x000fcc0000000000 */
[----:B------:R-:W-:-:S08]  /*8390*/  DFMA R12, R8, -R8, R4 ;  /* 0x80000008080c722b */ /* 0x000fd00000000004 */
[----:B------:R-:W-:-:S10]  /*83a0*/  DFMA R4, R10, R12, R8 ;  /* 0x0000000c0a04722b */ /* 0x000fd40000000008 */
[----:B------:R-:W-:Y:S01]  /*83b0*/  VIADD R5, R5, 0xfcb00000 ;  /* 0xfcb0000005057836 */ /* 0x000fe20000000000 */
[----:B------:R-:W-:Y:S06]  /*83c0*/  BRA `(.L_x_116) ;  /* 0x0000000000047947 */ /* 0x000fec0003800000 */
.L_x_117:
[----:B------:R-:W-:-:S11]  /*83d0*/  DADD R4, R8, R8 ;  /* 0x0000000008047229 */ /* 0x000fd60000000008 */
.L_x_116:
[----:B------:R-:W-:Y:S05]  /*83e0*/  BSYNC.RECONVERGENT B1 ;  /* 0x0000000000017941 */ /* 0x000fea0003800200 */
.L_x_114:
[----:B------:R-:W-:Y:S02]  /*83f0*/  IMAD.MOV.U32 R18, RZ, RZ, R4 ;  /* 0x000000ffff127224 */ /* 0x000fe400078e0004 */
[----:B------:R-:W-:Y:S02]  /*8400*/  IMAD.MOV.U32 R19, RZ, RZ, R5 ;  /* 0x000000ffff137224 */ /* 0x000fe400078e0005 */
[----:B------:R-:W-:Y:S02]  /*8410*/  IMAD.MOV.U32 R4, RZ, RZ, R0 ;  /* 0x000000ffff047224 */ /* 0x000fe400078e0000 */
[----:B------:R-:W-:-:S04]  /*8420*/  IMAD.MOV.U32 R5, RZ, RZ, 0x0 ;  /* 0x00000000ff057424 */ /* 0x000fc800078e00ff */
[----:B------:R-:W-:Y:S05]  /*8430*/  RET.REL.NODEC R4 `(_Z12checkGeneralPiS_PfiiiifddfS0_) ;  /* 0xffffff7804f07950 */ /* 0x000fea0003c3ffff */
        .weak           $__internal_2_$__cuda_sm3x_div_rn_noftz_f32_slowpath
        .type           $__internal_2_$__cuda_sm3x_div_rn_noftz_f32_slowpath,@function
        .size           $__internal_2_$__cuda_sm3x_div_rn_noftz_f32_slowpath,($_Z12checkGeneralPiS_PfiiiifddfS0_$__internal_accurate_pow - $__internal_2_$__cuda_sm3x_div_rn_noftz_f32_slowpath)
$__internal_2_$__cuda_sm3x_div_rn_noftz_f32_slowpath:
[----:B------:R-:W-:Y:S01]  /*8440*/  SHF.R.U32.HI R7, RZ, 0x17, R4 ;  /* 0x00000017ff077819 */ /* 0x000fe20000011604 */
[----:B------:R-:W-:Y:S01]  /*8450*/  BSSY.RECONVERGENT B1, `(.L_x_118) ;  /* 0x0000062000017945 */ /* 0x000fe20003800200 */
[----:B------:R-:W-:Y:S02]  /*8460*/  SHF.R.U32.HI R5, RZ, 0x17, R3 ;  /* 0x00000017ff057819 */ /* 0x000fe40000011603 */
[----:B------:R-:W-:Y:S02]  /*8470*/  LOP3.LUT R13, R7, 0xff, RZ, 0xc0, !PT ;  /* 0x000000ff070d7812 */ /* 0x000fe400078ec0ff */
[----:B------:R-:W-:-:S03]  /*8480*/  LOP3.LUT R11, R5, 0xff, RZ, 0xc0, !PT ;  /* 0x000000ff050b7812 */ /* 0x000fc600078ec0ff */
[----:B------:R-:W-:Y:S02]  /*8490*/  VIADD R9, R13, 0xffffffff ;  /* 0xffffffff0d097836 */ /* 0x000fe40000000000 */
[----:B------:R-:W-:-:S03]  /*84a0*/  VIADD R7, R11, 0xffffffff ;  /* 0xffffffff0b077836 */ /* 0x000fc60000000000 */
[----:B------:R-:W-:-:S04]  /*84b0*/  ISETP.GT.U32.AND P0, PT, R9, 0xfd, PT ;  /* 0x000000fd0900780c */ /* 0x000fc80003f04070 */
[----:B------:R-:W-:-:S13]  /*84c0*/  ISETP.GT.U32.OR P0, PT, R7, 0xfd, P0 ;  /* 0x000000fd0700780c */ /* 0x000fda0000704470 */
[----:B------:R-:W-:Y:S01]  /*84d0*/  @!P0 IMAD.MOV.U32 R5, RZ, RZ, RZ ;  /* 0x000000ffff058224 */ /* 0x000fe200078e00ff */
[----:B------:R-:W-:Y:S06]  /*84e0*/  @!P0 BRA `(.L_x_119) ;  /* 0x00000000005c8947 */ /* 0x000fec0003800000 */
[----:B------:R-:W-:Y:S02]  /*84f0*/  FSETP.GTU.FTZ.AND P0, PT, |R3|, +INF , PT ;  /* 0x7f8000000300780b */ /* 0x000fe40003f1c200 */
[----:B------:R-:W-:-:S04]  /*8500*/  FSETP.GTU.FTZ.AND P1, PT, |R4|, +INF , PT ;  /* 0x7f8000000400780b */ /* 0x000fc80003f3c200 */
[----:B------:R-:W-:-:S13]  /*8510*/  PLOP3.LUT P0, PT, P0, P1, PT, 0xf8, 0x8f ;  /* 0x00000000008f781c */ /* 0x000fda0000703f70 */
[----:B------:R-:W-:Y:S05]  /*8520*/  @P0 BRA `(.L_x_120) ;  /* 0x00000004004c0947 */ /* 0x000fea0003800000 */
[----:B------:R-:W-:-:S13]  /*8530*/  LOP3.LUT P0, RZ, R4, 0x7fffffff, R3, 0xc8, !PT ;  /* 0x7fffffff04ff7812 */ /* 0x000fda000780c803 */
[----:B------:R-:W-:Y:S05]  /*8540*/  @!P0 BRA `(.L_x_121) ;  /* 0x00000004003c8947 */ /* 0x000fea0003800000 */
[C---:B------:R-:W-:Y:S02]  /*8550*/  FSETP.NEU.FTZ.AND P1, PT, |R3|.reuse, +INF , PT ;  /* 0x7f8000000300780b */ /* 0x040fe40003f3d200 */
[----:B------:R-:W-:Y:S02]  /*8560*/  FSETP.NEU.FTZ.AND P2, PT, |R4|, +INF , PT ;  /* 0x7f8000000400780b */ /* 0x000fe40003f5d200 */
[----:B------:R-:W-:-:S11]  /*8570*/  FSETP.NEU.FTZ.AND P0, PT, |R3|, +INF , PT ;  /* 0x7f8000000300780b */ /* 0x000fd60003f1d200 */
[----:B------:R-:W-:Y:S05]  /*8580*/  @!P2 BRA !P1, `(.L_x_121) ;  /* 0x00000004002ca947 */ /* 0x000fea0004800000 */
[----:B------:R-:W-:-:S04]  /*8590*/  LOP3.LUT P1, RZ, R3, 0x7fffffff, RZ, 0xc0, !PT ;  /* 0x7fffffff03ff7812 */ /* 0x000fc8000782c0ff */
[----:B------:R-:W-:-:S13]  /*85a0*/  PLOP3.LUT P1, PT, P2, P1, PT, 0x2f, 0xf2 ;  /* 0x0000000000f2781c */ /* 0x000fda0001722577 */
[----:B------:R-:W-:Y:S05]  /*85b0*/  @P1 BRA `(.L_x_122) ;  /* 0x0000000400181947 */ /* 0x000fea0003800000 */
[----:B------:R-:W-:-:S04]  /*85c0*/  LOP3.LUT P1, RZ, R4, 0x7fffffff, RZ, 0xc0, !PT ;  /* 0x7fffffff04ff7812 */ /* 0x000fc8000782c0ff */
[----:B------:R-:W-:-:S13]  /*85d0*/  PLOP3.LUT P0, PT, P0, P1, PT, 0x2f, 0xf2 ;  /* 0x0000000000f2781c */ /* 0x000fda0000702577 */
[----:B------:R-:W-:Y:S05]  /*85e0*/  @P0 BRA `(.L_x_123) ;  /* 0x0000000400000947 */ /* 0x000fea0003800000 */
[----:B------:R-:W-:Y:S02]  /*85f0*/  ISETP.GE.AND P0, PT, R7, RZ, PT ;  /* 0x000000ff0700720c */ /* 0x000fe40003f06270 */
[----:B------:R-:W-:-:S11]  /*8600*/  ISETP.GE.AND P1, PT, R9, RZ, PT ;  /* 0x000000ff0900720c */ /* 0x000fd60003f26270 */
[----:B------:R-:W-:Y:S02]  /*8610*/  @P0 IMAD.MOV.U32 R5, RZ, RZ, RZ ;  /* 0x000000ffff050224 */ /* 0x000fe400078e00ff */
[----:B------:R-:W-:Y:S01]  /*8620*/  @!P0 FFMA R3, R3, 1.84467440737095516160e+19, RZ ;  /* 0x5f80000003038823 */ /* 0x000fe200000000ff */
[----:B------:R-:W-:Y:S02]  /*8630*/  @!P0 IMAD.MOV.U32 R5, RZ, RZ, -0x40 ;  /* 0xffffffc0ff058424 */ /* 0x000fe400078e00ff */
[----:B------:R-:W-:Y:S02]  /*8640*/  @!P1 FFMA R4, R4, 1.84467440737095516160e+19, RZ ;  /* 0x5f80000004049823 */ /* 0x000fe400000000ff */
[----:B------:R-:W-:-:S07]  /*8650*/  @!P1 VIADD R5, R5, 0x40 ;  /* 0x0000004005059836 */ /* 0x000fce0000000000 */
.L_x_119:
[----:B------:R-:W-:Y:S01]  /*8660*/  LEA R7, R13, 0xc0800000, 0x17 ;  /* 0xc08000000d077811 */ /* 0x000fe200078eb8ff */
[----:B------:R-:W-:Y:S04]  /*8670*/  BSSY.RECONVERGENT B2, `(.L_x_124) ;  /* 0x0000036000027945 */ /* 0x000fe80003800200 */
[----:B------:R-:W-:Y:S02]  /*8680*/  IMAD.IADD R7, R4, 0x1, -R7 ;  /* 0x0000000104077824 */ /* 0x000fe400078e0a07 */
[----:B------:R-:W-:Y:S02]  /*8690*/  VIADD R4, R11, 0xffffff81 ;  /* 0xffffff810b047836 */ /* 0x000fe40000000000 */
[----:B------:R-:W0:Y:S01]  /*86a0*/  MUFU.RCP R9, R7 ;  /* 0x0000000700097308 */ /* 0x000e220000001000 */
[----:B------:R-:W-:Y:S01]  /*86b0*/  FADD.FTZ R10, -R7, -RZ ;  /* 0x800000ff070a7221 */ /* 0x000fe20000010100 */
[C---:B------:R-:W-:Y:S01]  /*86c0*/  IMAD R3, R4.reuse, -0x800000, R3 ;  /* 0xff80000004037824 */ /* 0x040fe200078e0203 */
[----:B------:R-:W-:-:S05]  /*86d0*/  IADD3 R4, PT, PT, R4, 0x7f, -R13 ;  /* 0x0000007f04047810 */ /* 0x000fca0007ffe80d */
[----:B------:R-:W-:Y:S02]  /*86e0*/  IMAD.IADD R4, R4, 0x1, R5 ;  /* 0x0000000104047824 */ /* 0x000fe400078e0205 */
[----:B0-----:R-:W-:-:S04]  /*86f0*/  FFMA R12, R9, R10, 1 ;  /* 0x3f800000090c7423 */ /* 0x001fc8000000000a */
[----:B------:R-:W-:-:S04]  /*8700*/  FFMA R14, R9, R12, R9 ;  /* 0x0000000c090e7223 */ /* 0x000fc80000000009 */
[----:B------:R-:W-:-:S04]  /*8710*/  FFMA R9, R3, R14, RZ ;  /* 0x0000000e03097223 */ /* 0x000fc800000000ff */
[----:B------:R-:W-:-:S04]  /*8720*/  FFMA R12, R10, R9, R3 ;  /* 0x000000090a0c7223 */ /* 0x000fc80000000003 */
[----:B------:R-:W-:-:S04]  /*8730*/  FFMA R11, R14, R12, R9 ;  /* 0x0000000c0e0b7223 */ /* 0x000fc80000000009 */
[----:B------:R-:W-:-:S04]  /*8740*/  FFMA R10, R10, R11, R3 ;  /* 0x0000000b0a0a7223 */ /* 0x000fc80000000003 */
[----:B------:R-:W-:-:S05]  /*8750*/  FFMA R9, R14, R10, R11 ;  /* 0x0000000a0e097223 */ /* 0x000fca000000000b */
[----:B------:R-:W-:-:S04]  /*8760*/  SHF.R.U32.HI R3, RZ, 0x17, R9 ;  /* 0x00000017ff037819 */ /* 0x000fc80000011609 */
[----:B------:R-:W-:-:S05]  /*8770*/  LOP3.LUT R3, R3, 0xff, RZ, 0xc0, !PT ;  /* 0x000000ff03037812 */ /* 0x000fca00078ec0ff */
[----:B------:R-:W-:-:S04]  /*8780*/  IMAD.IADD R7, R3, 0x1, R4 ;  /* 0x0000000103077824 */ /* 0x000fc800078e0204 */
[----:B------:R-:W-:-:S05]  /*8790*/  VIADD R3, R7, 0xffffffff ;  /* 0xffffffff07037836 */ /* 0x000fca0000000000 */
[----:B------:R-:W-:-:S13]  /*87a0*/  ISETP.GE.U32.AND P0, PT, R3, 0xfe, PT ;  /* 0x000000fe0300780c */ /* 0x000fda0003f06070 */
[----:B------:R-:W-:Y:S05]  /*87b0*/  @!P0 BRA `(.L_x_125) ;  /* 0x0000000000808947 */ /* 0x000fea0003800000 */
[----:B------:R-:W-:-:S13]  /*87c0*/  ISETP.GT.AND P0, PT, R7, 0xfe, PT ;  /* 0x000000fe0700780c */ /* 0x000fda0003f04270 */
[----:B------:R-:W-:Y:S05]  /*87d0*/  @P0 BRA `(.L_x_126) ;  /* 0x00000000006c0947 */ /* 0x000fea0003800000 */
[----:B------:R-:W-:-:S13]  /*87e0*/  ISETP.GE.AND P0, PT, R7, 0x1, PT ;  /* 0x000000010700780c */ /* 0x000fda0003f06270 */
[----:B------:R-:W-:Y:S05]  /*87f0*/  @P0 BRA `(.L_x_127) ;  /* 0x0000000000740947 */ /* 0x000fea0003800000 */
[----:B------:R-:W-:Y:S02]  /*8800*/  ISETP.GE.AND P0, PT, R7, -0x18, PT ;  /* 0xffffffe80700780c */ /* 0x000fe40003f06270 */
[----:B------:R-:W-:-:S11]  /*8810*/  LOP3.LUT R9, R9, 0x80000000, RZ, 0xc0, !PT ;  /* 0x8000000009097812 */ /* 0x000fd600078ec0ff */
[----:B------:R-:W-:Y:S05]  /*8820*/  @!P0 BRA `(.L_x_127) ;  /* 0x0000000000688947 */ /* 0x000fea0003800000 */
[CCC-:B------:R-:W-:Y:S01]  /*8830*/  FFMA.RZ R3, R14.reuse, R10.reuse, R11.reuse ;  /* 0x0000000a0e037223 */ /* 0x1c0fe2000000c00b */
[CCC-:B------:R-:W-:Y:S01]  /*8840*/  FFMA.RM R4, R14.reuse, R10.reuse, R11.reuse ;  /* 0x0000000a0e047223 */ /* 0x1c0fe2000000400b */
[C---:B------:R-:W-:Y:S02]  /*8850*/  ISETP.NE.AND P2, PT, R7.reuse, RZ, PT ;  /* 0x000000ff0700720c */ /* 0x040fe40003f45270 */
[----:B------:R-:W-:Y:S02]  /*8860*/  ISETP.NE.AND P1, PT, R7, RZ, PT ;  /* 0x000000ff0700720c */ /* 0x000fe40003f25270 */
[----:B------:R-:W-:Y:S01]  /*8870*/  LOP3.LUT R5, R3, 0x7fffff, RZ, 0xc0, !PT ;  /* 0x007fffff03057812 */ /* 0x000fe200078ec0ff */
[----:B------:R-:W-:Y:S01]  /*8880*/  FFMA.RP R3, R14, R10, R11 ;  /* 0x0000000a0e037223 */ /* 0x000fe2000000800b */
[----:B------:R-:W-:Y:S02]  /*8890*/  VIADD R10, R7, 0x20 ;  /* 0x00000020070a7836 */ /* 0x000fe40000000000 */
[----:B------:R-:W-:Y:S01]  /*88a0*/  LOP3.LUT R5, R5, 0x800000, RZ, 0xfc, !PT ;  /* 0x0080000005057812 */ /* 0x000fe200078efcff */
[----:B------:R-:W-:Y:S01]  /*88b0*/  IMAD.MOV R7, RZ, RZ, -R7 ;  /* 0x000000ffff077224 */ /* 0x000fe200078e0a07 */
[----:B------:R-:W-:-:S02]  /*88c0*/  FSETP.NEU.FTZ.AND P0, PT, R3, R4, PT ;  /* 0x000000040300720b */ /* 0x000fc40003f1d000 */
[----:B------:R-:W-:Y:S02]  /*88d0*/  SHF.L.U32 R10, R5, R10, RZ ;  /* 0x0000000a050a7219 */ /* 0x000fe400000006ff */
[----:B------:R-:W-:Y:S02]  /*88e0*/  SEL R4, R7, RZ, P2 ;  /* 0x000000ff07047207 */ /* 0x000fe40001000000 */
[----:B------:R-:W-:Y:S02]  /*88f0*/  ISETP.NE.AND P1, PT, R10, RZ, P1 ;  /* 0x000000ff0a00720c */ /* 0x000fe40000f25270 */
[----:B------:R-:W-:Y:S02]  /*8900*/  SHF.R.U32.HI R4, RZ, R4, R5 ;  /* 0x00000004ff047219 */ /* 0x000fe40000011605 */
[----:B------:R-:W-:Y:S02]  /*8910*/  PLOP3.LUT P0, PT, P0, P1, PT, 0xf8, 0x8f ;  /* 0x00000000008f781c */ /* 0x000fe40000703f70 */
[----:B------:R-:W-:-:S02]  /*8920*/  SHF.R.U32.HI R10, RZ, 0x1, R4 ;  /* 0x00000001ff0a7819 */ /* 0x000fc40000011604 */
[----:B------:R-:W-:-:S04]  /*8930*/  SEL R3, RZ, 0x1, !P0 ;  /* 0x00000001ff037807 */ /* 0x000fc80004000000 */
[----:B------:R-:W-:-:S04]  /*8940*/  LOP3.LUT R3, R3, 0x1, R10, 0xf8, !PT ;  /* 0x0000000103037812 */ /* 0x000fc800078ef80a */
[----:B------:R-:W-:-:S05]  /*8950*/  LOP3.LUT R3, R3, R4, RZ, 0xc0, !PT ;  /* 0x0000000403037212 */ /* 0x000fca00078ec0ff */
[----:B------:R-:W-:-:S05]  /*8960*/  IMAD.IADD R10, R10, 0x1, R3 ;  /* 0x000000010a0a7824 */ /* 0x000fca00078e0203 */
[----:B------:R-:W-:Y:S01]  /*8970*/  LOP3.LUT R9, R10, R9, RZ, 0xfc, !PT ;  /* 0x000000090a097212 */ /* 0x000fe200078efcff */
[----:B------:R-:W-:Y:S06]  /*8980*/  BRA `(.L_x_127) ;  /* 0x0000000000107947 */ /* 0x000fec0003800000 */
.L_x_126:
[----:B------:R-:W-:-:S04]  /*8990*/  LOP3.LUT R9, R9, 0x80000000, RZ, 0xc0, !PT ;  /* 0x8000000009097812 */ /* 0x000fc800078ec0ff */
[----:B------:R-:W-:Y:S01]  /*89a0*/  LOP3.LUT R9, R9, 0x7f800000, RZ, 0xfc, !PT ;  /* 0x7f80000009097812 */ /* 0x000fe200078efcff */
[----:B------:R-:W-:Y:S06]  /*89b0*/  BRA `(.L_x_127) ;  /* 0x0000000000047947 */ /* 0x000fec0003800000 */
.L_x_125:
[----:B------:R-:W-:-:S07]  /*89c0*/  IMAD R9, R4, 0x800000, R9 ;  /* 0x0080000004097824 */ /* 0x000fce00078e0209 */
.L_x_127:
[----:B------:R-:W-:Y:S05]  /*89d0*/  BSYNC.RECONVERGENT B2 ;  /* 0x0000000000027941 */ /* 0x000fea0003800200 */
.L_x_124:
[----:B------:R-:W-:Y:S05]  /*89e0*/  BRA `(.L_x_128) ;  /* 0x0000000000207947 */ /* 0x000fea0003800000 */
.L_x_123:
[----:B------:R-:W-:-:S04]  /*89f0*/  LOP3.LUT R3, R4, 0x80000000, R3, 0x48, !PT ;  /* 0x8000000004037812 */ /* 0x000fc800078e4803 */
[----:B------:R-:W-:Y:S01]  /*8a00*/  LOP3.LUT R9, R3, 0x7f800000, RZ, 0xfc, !PT ;  /* 0x7f80000003097812 */ /* 0x000fe200078efcff */
[----:B------:R-:W-:Y:S06]  /*8a10*/  BRA `(.L_x_128) ;  /* 0x0000000000147947 */ /* 0x000fec0003800000 */
.L_x_122:
[----:B------:R-:W-:Y:S01]  /*8a20*/  LOP3.LUT R9, R4, 0x80000000, R3, 0x48, !PT ;  /* 0x8000000004097812 */ /* 0x000fe200078e4803 */
[----:B------:R-:W-:Y:S06]  /*8a30*/  BRA `(.L_x_128) ;  /* 0x00000000000c7947 */ /* 0x000fec0003800000 */
.L_x_121:
[----:B------:R-:W0:Y:S01]  /*8a40*/  MUFU.RSQ R9, -QNAN ;  /* 0xffc0000000097908 */ /* 0x000e220000001400 */
[----:B------:R-:W-:Y:S05]  /*8a50*/  BRA `(.L_x_128) ;  /* 0x0000000000047947 */ /* 0x000fea0003800000 */
.L_x_120:
[----:B------:R-:W-:-:S07]  /*8a60*/  FADD.FTZ R9, R3, R4 ;  /* 0x0000000403097221 */ /* 0x000fce0000010000 */
.L_x_128:
[----:B------:R-:W-:Y:S05]  /*8a70*/  BSYNC.RECONVERGENT B1 ;  /* 0x0000000000017941 */ /* 0x000fea0003800200 */
.L_x_118:
[----:B0-----:R-:W-:Y:S02]  /*8a80*/  IMAD.MOV.U32 R4, RZ, RZ, R9 ;  /* 0x000000ffff047224 */ /* 0x001fe400078e0009 */
[----:B------:R-:W-:-:S04]  /*8a90*/  IMAD.MOV.U32 R9, RZ, RZ, 0x0 ;  /* 0x00000000ff097424 */ /* 0x000fc800078e00ff */
[----:B------:R-:W-:Y:S05]  /*8aa0*/  RET.REL.NODEC R8 `(_Z12checkGeneralPiS_PfiiiifddfS0_) ;  /* 0xffffff7408547950 */ /* 0x000fea0003c3ffff */
        .type           $_Z12checkGeneralPiS_PfiiiifddfS0_$__internal_accurate_pow,@function
        .size           $_Z12checkGeneralPiS_PfiiiifddfS0_$__internal_accurate_pow,(.L_x_134 - $_Z12checkGeneralPiS_PfiiiifddfS0_$__internal_accurate_pow)
$_Z12checkGeneralPiS_PfiiiifddfS0_$__internal_accurate_pow:
[----:B------:R-:W-:Y:S01]  /*8ab0*/  ISETP.GT.U32.AND P0, PT, R41, 0xfffff, PT ;  /* 0x000fffff2900780c */ /* 0x000fe20003f04070 */
[----:B------:R-:W-:Y:S01]  /*8ac0*/  IMAD.MOV.U32 R12, RZ, RZ, R22 ;  /* 0x000000ffff0c7224 */ /* 0x000fe200078e0016 */
[----:B------:R-:W-:Y:S01]  /*8ad0*/  UMOV UR6, 0x7d2cafe2 ;  /* 0x7d2cafe200067882 */ /* 0x000fe20000000000 */
[----:B------:R-:W-:Y:S01]  /*8ae0*/  IMAD.MOV.U32 R13, RZ, RZ, R41 ;  /* 0x000000ffff0d7224 */ /* 0x000fe200078e0029 */
[----:B------:R-:W-:Y:S01]  /*8af0*/  UMOV UR7, 0x3eb0f5ff ;  /* 0x3eb0f5ff00077882 */ /* 0x000fe20000000000 */
[----:B------:R-:W-:Y:S01]  /*8b00*/  IMAD.MOV.U32 R18, RZ, RZ, RZ ;  /* 0x000000ffff127224 */ /* 0x000fe200078e00ff */
[----:B------:R-:W-:Y:S01]  /*8b10*/  UMOV UR14, 0x3b39803f ;  /* 0x3b39803f000e7882 */ /* 0x000fe20000000000 */
[----:B------:R-:W-:-:S06]  /*8b20*/  UMOV UR15, 0x3c7abc9e ;  /* 0x3c7abc9e000f7882 */ /* 0x000fcc0000000000 */
[----:B------:R-:W-:Y:S01]  /*8b30*/  @!P0 DMUL R14, R12, 1.80143985094819840000e+16 ;  /* 0x435000000c0e8828 */ /* 0x000fe20000000000 */
[--C-:B------:R-:W-:Y:S01]  /*8b40*/  IMAD.MOV.U32 R12, RZ, RZ, R41.reuse ;  /* 0x000000ffff0c7224 */ /* 0x100fe200078e0029 */
[----:B------:R-:W-:-:S08]  /*8b50*/  SHF.R.U32.HI R41, RZ, 0x14, R41 ;  /* 0x00000014ff297819 */ /* 0x000fd00000011629 */
[----:B------:R-:W-:Y:S01]  /*8b60*/  @!P0 IMAD.MOV.U32 R12, RZ, RZ, R15 ;  /* 0x000000ffff0c8224 */ /* 0x000fe200078e000f */
[----:B------:R-:W-:Y:S01]  /*8b70*/  @!P0 LEA.HI R41, R15, 0xffffffca, RZ, 0xc ;  /* 0xffffffca0f298811 */ /* 0x000fe200078f60ff */
[----:B------:R-:W-:-:S03]  /*8b80*/  @!P0 IMAD.MOV.U32 R22, RZ, RZ, R14 ;  /* 0x000000ffff168224 */ /* 0x000fc600078e000e */
[----:B------:R-:W-:Y:S01]  /*8b90*/  LOP3.LUT R12, R12, 0x800fffff, RZ, 0xc0, !PT ;  /* 0x800fffff0c0c7812 */ /* 0x000fe200078ec0ff */
[----:B------:R-:W-:-:S03]  /*8ba0*/  VIADD R14, R41, 0xfffffc01 ;  /* 0xfffffc01290e7836 */ /* 0x000fc60000000000 */
[----:B------:R-:W-:-:S04]  /*8bb0*/  LOP3.LUT R23, R12, 0x3ff00000, RZ, 0xfc, !PT ;  /* 0x3ff000000c177812 */ /* 0x000fc800078efcff */
[----:B------:R-:W-:-:S13]  /*8bc0*/  ISETP.GE.U32.AND P1, PT, R23, 0x3ff6a09f, PT ;  /* 0x3ff6a09f1700780c */ /* 0x000fda0003f26070 */
[----:B------:R-:W-:Y:S02]  /*8bd0*/  @P1 VIADD R13, R23, 0xfff00000 ;  /* 0xfff00000170d1836 */ /* 0x000fe40000000000 */
[----:B------:R-:W-:Y:S02]  /*8be0*/  @P1 VIADD R14, R41, 0xfffffc02 ;  /* 0xfffffc02290e1836 */ /* 0x000fe40000000000 */
[----:B------:R-:W-:-:S06]  /*8bf0*/  @P1 IMAD.MOV.U32 R23, RZ, RZ, R13 ;  /* 0x000000ffff171224 */ /* 0x000fcc00078e000d */
[C---:B------:R-:W-:Y:S02]  /*8c00*/  DADD R24, R22.reuse, 1 ;  /* 0x3ff0000016187429 */ /* 0x040fe40000000000 */
[----:B------:R-:W-:-:S04]  /*8c10*/  DADD R22, R22, -1 ;  /* 0xbff0000016167429 */ /* 0x000fc80000000000 */
[----:B------:R-:W0:Y:S02]  /*8c20*/  MUFU.RCP64H R19, R25 ;  /* 0x0000001900137308 */ /* 0x000e240000001800 */
[----:B0-----:R-:W-:-:S08]  /*8c30*/  DFMA R12, -R24, R18, 1 ;  /* 0x3ff00000180c742b */ /* 0x001fd00000000112 */
[----:B------:R-:W-:-:S08]  /*8c40*/  DFMA R12, R12, R12, R12 ;  /* 0x0000000c0c0c722b */ /* 0x000fd0000000000c */
[----:B------:R-:W-:Y:S01]  /*8c50*/  DFMA R12, R18, R12, R18 ;  /* 0x0000000c120c722b */ /* 0x000fe20000000012 */
[----:B------:R-:W-:Y:S02]  /*8c60*/  IMAD.MOV.U32 R18, RZ, RZ, 0x41ad3b5a ;  /* 0x41ad3b5aff127424 */ /* 0x000fe400078e00ff */
[----:B------:R-:W-:-:S05]  /*8c70*/  IMAD.MOV.U32 R19, RZ, RZ, 0x3ed0f5d2 ;  /* 0x3ed0f5d2ff137424 */ /* 0x000fca00078e00ff */
[----:B------:R-:W-:-:S08]  /*8c80*/  DMUL R20, R22, R12 ;  /* 0x0000000c16147228 */ /* 0x000fd00000000000 */
[----:B------:R-:W-:-:S08]  /*8c90*/  DFMA R20, R22, R12, R20 ;  /* 0x0000000c1614722b */ /* 0x000fd00000000014 */
[----:B------:R-:W-:-:S08]  /*8ca0*/  DMUL R32, R20, R20 ;  /* 0x0000001414207228 */ /* 0x000fd00000000000 */
[----:B------:R-:W-:Y:S01]  /*8cb0*/  DFMA R18, R32, UR6, R18 ;  /* 0x0000000620127c2b */ /* 0x000fe20008000012 */
[----:B------:R-:W-:Y:S01]  /*8cc0*/  UMOV UR6, 0x75488a3f ;  /* 0x75488a3f00067882 */ /* 0x000fe20000000000 */
[----:B------:R-:W-:-:S06]  /*8cd0*/  UMOV UR7, 0x3ef3b20a ;  /* 0x3ef3b20a00077882 */ /* 0x000fcc0000000000 */
[----:B------:R-:W-:Y:S01]  /*8ce0*/  DFMA R24, R32, R18, UR6 ;  /* 0x0000000620187e2b */ /* 0x000fe20008000012 */
[----:B------:R-:W-:Y:S01]  /*8cf0*/  UMOV UR6, 0xe4faecd5 ;  /* 0xe4faecd500067882 */ /* 0x000fe20000000000 */
[----:B------:R-:W-:Y:S01]  /*8d00*/  UMOV UR7, 0x3f1745cd ;  /* 0x3f1745cd00077882 */ /* 0x000fe20000000000 */
[----:B------:R-:W-:-:S05]  /*8d10*/  DADD R18, R22, -R20 ;  /* 0x0000000016127229 */ /* 0x000fca0000000814 */
[----:B------:R-:W-:Y:S01]  /*8d20*/  DFMA R24, R32, R24, UR6 ;  /* 0x0000000620187e2b */ /* 0x000fe20008000018 */
[----:B------:R-:W-:Y:S01]  /*8d30*/  UMOV UR6, 0x258a578b ;  /* 0x258a578b00067882 */ /* 0x000fe20000000000 */
[----:B------:R-:W-:Y:S01]  /*8d40*/  UMOV UR7, 0x3f3c71c7 ;  /* 0x3f3c71c700077882 */ /* 0x000fe20000000000 */
[----:B------:R-:W-:-:S05]  /*8d50*/  DADD R18, R18, R18 ;  /* 0x0000000012127229 */ /* 0x000fca0000000012 */
[----:B------:R-:W-:Y:S01]  /*8d60*/  DFMA R24, R32, R24, UR6 ;  /* 0x0000000620187e2b */ /* 0x000fe20008000018 */
[----:B------:R-:W-:Y:S01]  /*8d70*/  UMOV UR6, 0x9242b910 ;  /* 0x9242b91000067882 */ /* 0x000fe20000000000 */
[----:B------:R-:W-:Y:S01]  /*8d80*/  UMOV UR7, 0x3f624924 ;  /* 0x3f62492400077882 */ /* 0x000fe20000000000 */
[----:B------:R-:W-:-:S05]  /*8d90*/  DFMA R18, R22, -R20, R18 ;  /* 0x800000141612722b */ /* 0x000fca0000000012 */
[----:B------:R-:W-:Y:S01]  /*8da0*/  DFMA R24, R32, R24, UR6 ;  /* 0x0000000620187e2b */ /* 0x000fe20008000018 */
[----:B------:R-:W-:Y:S01]  /*8db0*/  UMOV UR6, 0x99999dfb ;  /* 0x99999dfb00067882 */ /* 0x000fe20000000000 */
[----:B------:R-:W-:Y:S01]  /*8dc0*/  UMOV UR7, 0x3f899999 ;  /* 0x3f89999900077882 */ /* 0x000fe20000000000 */
[----:B------:R-:W-:Y:S02]  /*8dd0*/  DMUL R18, R12, R18 ;  /* 0x000000120c127228 */ /* 0x000fe40000000000 */
[----:B------:R-:W-:-:S03]  /*8de0*/  DMUL R12, R20, R20 ;  /* 0x00000014140c7228 */ /* 0x000fc60000000000 */
[----:B------:R-:W-:Y:S01]  /*8df0*/  DFMA R24, R32, R24, UR6 ;  /* 0x0000000620187e2b */ /* 0x000fe20008000018 */
[----:B------:R-:W-:Y:S01]  /*8e00*/  UMOV UR6, 0x55555555 ;  /* 0x5555555500067882 */ /* 0x000fe20000000000 */
[----:B------:R-:W-:-:S03]  /*8e10*/  UMOV UR7, 0x3fb55555 ;  /* 0x3fb5555500077882 */ /* 0x000fc60000000000 */
[----:B------:R-:W-:Y:S02]  /*8e20*/  VIADD R35, R19, 0x100000 ;  /* 0x0010000013237836 */ /* 0x000fe40000000000 */
[----:B------:R-:W-:Y:S01]  /*8e30*/  IMAD.MOV.U32 R34, RZ, RZ, R18 ;  /* 0x000000ffff227224 */ /* 0x000fe200078e0012 */
[----:B------:R-:W-:-:S08]  /*8e40*/  DFMA R22, R32, R24, UR6 ;  /* 0x0000000620167e2b */ /* 0x000fd00008000018 */
[----:B------:R-:W-:Y:S01]  /*8e50*/  DADD R26, -R22, UR6 ;  /* 0x00000006161a7e29 */ /* 0x000fe20008000100 */
[----:B------:R-:W-:Y:S01]  /*8e60*/  UMOV UR6, 0xb9e7b0 ;  /* 0x00b9e7b000067882 */ /* 0x000fe20000000000 */
[----:B------:R-:W-:-:S06]  /*8e70*/  UMOV UR7, 0x3c46a4cb ;  /* 0x3c46a4cb00077882 */ /* 0x000fcc0000000000 */
[----:B------:R-:W-:Y:S02]  /*8e80*/  DFMA R26, R32, R24, R26 ;  /* 0x00000018201a722b */ /* 0x000fe4000000001a */
[C---:B------:R-:W-:Y:S02]  /*8e90*/  DFMA R32, R20.reuse, R20, -R12 ;  /* 0x000000141420722b */ /* 0x040fe4000000080c */
[----:B------:R-:W-:-:S04]  /*8ea0*/  DMUL R24, R20, R12 ;  /* 0x0000000c14187228 */ /* 0x000fc80000000000 */
[----:B------:R-:W-:Y:S01]  /*8eb0*/  DADD R26, R26, -UR6 ;  /* 0x800000061a1a7e29 */ /* 0x000fe20008000000 */
[----:B------:R-:W-:Y:S01]  /*8ec0*/  UMOV UR6, 0x80000000 ;  /* 0x8000000000067882 */ /* 0x000fe20000000000 */
[C---:B------:R-:W-:Y:S01]  /*8ed0*/  DFMA R32, R20.reuse, R34, R32 ;  /* 0x000000221420722b */ /* 0x040fe20000000020 */
[----:B------:R-:W-:Y:S01]  /*8ee0*/  UMOV UR7, 0x43300000 ;  /* 0x4330000000077882 */ /* 0x000fe20000000000 */
[----:B------:R-:W-:-:S08]  /*8ef0*/  DFMA R34, R20, R12, -R24 ;  /* 0x0000000c1422722b */ /* 0x000fd00000000818 */
[----:B------:R-:W-:Y:S02]  /*8f00*/  DFMA R34, R18, R12, R34 ;  /* 0x0000000c1222722b */ /* 0x000fe40000000022 */
[----:B------:R-:W-:-:S06]  /*8f10*/  DADD R12, R22, R26 ;  /* 0x00000000160c7229 */ /* 0x000fcc000000001a */
[----:B------:R-:W-:Y:S02]  /*8f20*/  DFMA R32, R20, R32, R34 ;  /* 0x000000201420722b */ /* 0x000fe40000000022 */
[----:B------:R-:W-:Y:S02]  /*8f30*/  DADD R34, R22, -R12 ;  /* 0x0000000016227229 */ /* 0x000fe4000000080c */
[----:B------:R-:W-:-:S06]  /*8f40*/  DMUL R22, R12, R24 ;  /* 0x000000180c167228 */ /* 0x000fcc0000000000 */
[----:B------:R-:W-:Y:S02]  /*8f50*/  DADD R34, R26, R34 ;  /* 0x000000001a227229 */ /* 0x000fe40000000022 */
[----:B------:R-:W-:-:S08]  /*8f60*/  DFMA R26, R12, R24, -R22 ;  /* 0x000000180c1a722b */ /* 0x000fd00000000816 */
[----:B------:R-:W-:-:S08]  /*8f70*/  DFMA R26, R12, R32, R26 ;  /* 0x000000200c1a722b */ /* 0x000fd0000000001a */
[----:B------:R-:W-:-:S08]  /*8f80*/  DFMA R34, R34, R24, R26 ;  /* 0x000000182222722b */ /* 0x000fd0000000001a */
[----:B------:R-:W-:-:S08]  /*8f90*/  DADD R24, R22, R34 ;  /* 0x0000000016187229 */ /* 0x000fd00000000022 */
[--C-:B------:R-:W-:Y:S02]  /*8fa0*/  DADD R12, R20, R24.reuse ;  /* 0x00000000140c7229 */ /* 0x100fe40000000018 */
[----:B------:R-:W-:-:S06]  /*8fb0*/  DADD R22, R22, -R24 ;  /* 0x0000000016167229 */ /* 0x000fcc0000000818 */
[----:B------:R-:W-:Y:S02]  /*8fc0*/  DADD R20, R20, -R12 ;  /* 0x0000000014147229 */ /* 0x000fe4000000080c */
[----:B------:R-:W-:-:S06]  /*8fd0*/  DADD R22, R34, R22 ;  /* 0x0000000022167229 */ /* 0x000fcc0000000016 */
[----:B------:R-:W-:-:S08]  /*8fe0*/  DADD R20, R24, R20 ;  /* 0x0000000018147229 */ /* 0x000fd00000000014 */
[----:B------:R-:W-:-:S08]  /*8ff0*/  DADD R22, R22, R20 ;  /* 0x0000000016167229 */ /* 0x000fd00000000014 */
[----:B------:R-:W-:Y:S01]  /*9000*/  DADD R22, R18, R22 ;  /* 0x0000000012167229 */ /* 0x000fe20000000016 */
[----:B------:R-:W-:Y:S01]  /*9010*/  LOP3.LUT R18, R14, 0x80000000, RZ, 0x3c, !PT ;  /* 0x800000000e127812 */ /* 0x000fe200078e3cff */
[----:B------:R-:W-:-:S06]  /*9020*/  IMAD.MOV.U32 R19, RZ, RZ, 0x43300000 ;  /* 0x43300000ff137424 */ /* 0x000fcc00078e00ff */
[----:B------:R-:W-:Y:S02]  /*9030*/  DADD R20, R12, R22 ;  /* 0x000000000c147229 */ /* 0x000fe40000000016 */
[----:B------:R-:W-:Y:S01]  /*9040*/  DADD R18, R18, -UR6 ;  /* 0x8000000612127e29 */ /* 0x000fe20008000000 */
[----:B------:R-:W-:Y:S01]  /*9050*/  UMOV UR6, 0xfefa39ef ;  /* 0xfefa39ef00067882 */ /* 0x000fe20000000000 */
[----:B------:R-:W-:-:S04]  /*9060*/  UMOV UR7, 0x3fe62e42 ;  /* 0x3fe62e4200077882 */ /* 0x000fc80000000000 */
[--C-:B------:R-:W-:Y:S02]  /*9070*/  DADD R24, R12, -R20.reuse ;  /* 0x000000000c187229 */ /* 0x100fe40000000814 */
[----:B------:R-:W-:-:S06]  /*9080*/  DFMA R14, R18, UR6, R20 ;  /* 0x00000006120e7c2b */ /* 0x000fcc0008000014 */
[----:B------:R-:W-:Y:S02]  /*9090*/  DADD R24, R22, R24 ;  /* 0x0000000016187229 */ /* 0x000fe40000000018 */
[----:B------:R-:W-:-:S08]  /*90a0*/  DFMA R12, R18, -UR6, R14 ;  /* 0x80000006120c7c2b */ /* 0x000fd0000800000e */
[----:B------:R-:W-:-:S08]  /*90b0*/  DADD R12, -R20, R12 ;  /* 0x00000000140c7229 */ /* 0x000fd0000000010c */
[----:B------:R-:W-:-:S08]  /*90c0*/  DADD R12, R24, -R12 ;  /* 0x00000000180c7229 */ /* 0x000fd0000000080c */
[----:B------:R-:W-:-:S08]  /*90d0*/  DFMA R18, R18, UR14, R12 ;  /* 0x0000000e12127c2b */ /* 0x000fd0000800000c */
[----:B------:R-:W-:-:S08]  /*90e0*/  DADD R12, R14, R18 ;  /* 0x000000000e0c7229 */ /* 0x000fd00000000012 */
[----:B------:R-:W-:Y:S02]  /*90f0*/  DADD R14, R14, -R12 ;  /* 0x000000000e0e7229 */ /* 0x000fe4000000080c */
[----:B------:R-:W-:-:S06]  /*9100*/  DMUL R24, R12, 2 ;  /* 0x400000000c187828 */ /* 0x000fcc0000000000 */
[----:B------:R-:W-:Y:S02]  /*9110*/  DADD R14, R18, R14 ;  /* 0x00000000120e7229 */ /* 0x000fe4000000000e */
[----:B------:R-:W-:Y:S01]  /*9120*/  DFMA R22, R12, 2, -R24 ;  /* 0x400000000c16782b */ /* 0x000fe20000000818 */
[----:B------:R-:W-:Y:S02]  /*9130*/  IMAD.MOV.U32 R12, RZ, RZ, 0x652b82fe ;  /* 0x652b82feff0c7424 */ /* 0x000fe400078e00ff */
[----:B------:R-:W-:-:S05]  /*9140*/  IMAD.MOV.U32 R13, RZ, RZ, 0x3ff71547 ;  /* 0x3ff71547ff0d7424 */ /* 0x000fca00078e00ff */
[----:B------:R-:W-:-:S08]  /*9150*/  DFMA R22, R14, 2, R22 ;  /* 0x400000000e16782b */ /* 0x000fd00000000016 */
[----:B------:R-:W-:-:S08]  /*9160*/  DADD R14, R24, R22 ;  /* 0x00000000180e7229 */ /* 0x000fd00000000016 */
[----:B------:R-:W-:Y:S02]  /*9170*/  DFMA R12, R14, R12, 6.75539944105574400000e+15 ;  /* 0x433800000e0c742b */ /* 0x000fe4000000000c */
[----:B------:R-:W-:Y:S01]  /*9180*/  FSETP.GEU.AND P0, PT, |R15|, 4.1917929649353027344, PT ;  /* 0x4086232b0f00780b */ /* 0x000fe20003f0e200 */
[----:B------:R-:W-:-:S05]  /*9190*/  DADD R24, R24, -R14 ;  /* 0x0000000018187229 */ /* 0x000fca000000080e */
[----:B------:R-:W-:-:S03]  /*91a0*/  DADD R18, R12, -6.75539944105574400000e+15 ;  /* 0xc33800000c127429 */ /* 0x000fc60000000000 */
[----:B------:R-:W-:-:S05]  /*91b0*/  DADD R22, R22, R24 ;  /* 0x0000000016167229 */ /* 0x000fca0000000018 */
[----:B------:R-:W-:Y:S01]  /*91c0*/  DFMA R20, R18, -UR6, R14 ;  /* 0x8000000612147c2b */ /* 0x000fe2000800000e */
[----:B------:R-:W-:Y:S01]  /*91d0*/  UMOV UR6, 0x3b39803f ;  /* 0x3b39803f00067882 */ /* 0x000fe20000000000 */
[----:B------:R-:W-:-:S06]  /*91e0*/  UMOV UR7, 0x3c7abc9e ;  /* 0x3c7abc9e00077882 */ /* 0x000fcc0000000000 */
[----:B------:R-:W-:Y:S01]  /*91f0*/  DFMA R20, R18, -UR6, R20 ;  /* 0x8000000612147c2b */ /* 0x000fe20008000014 */
[----:B------:R-:W-:Y:S01]  /*9200*/  UMOV UR6, 0x69ce2bdf ;  /* 0x69ce2bdf00067882 */ /* 0x000fe20000000000 */
[----:B------:R-:W-:Y:S01]  /*9210*/  IMAD.MOV.U32 R18, RZ, RZ, -0x35dec16 ;  /* 0xfca213eaff127424 */ /* 0x000fe200078e00ff */
[----:B------:R-:W-:Y:S01]  /*9220*/  UMOV UR7, 0x3e5ade15 ;  /* 0x3e5ade1500077882 */ /* 0x000fe20000000000 */
[----:B------:R-:W-:-:S06]  /*9230*/  IMAD.MOV.U32 R19, RZ, RZ, 0x3e928af3 ;  /* 0x3e928af3ff137424 */ /* 0x000fcc00078e00ff */
[----:B------:R-:W-:Y:S01]  /*9240*/  DFMA R18, R20, UR6, R18 ;  /* 0x0000000614127c2b */ /* 0x000fe20008000012 */
[----:B------:R-:W-:Y:S01]  /*9250*/  UMOV UR6, 0x62401315 ;  /* 0x6240131500067882 */ /* 0x000fe20000000000 */
[----:B------:R-:W-:-:S06]  /*9260*/  UMOV UR7, 0x3ec71dee ;  /* 0x3ec71dee00077882 */ /* 0x000fcc0000000000 */
[----:B------:R-:W-:Y:S01]  /*9270*/  DFMA R18, R20, R18, UR6 ;  /* 0x0000000614127e2b */ /* 0x000fe20008000012 */
        /* <DEDUP_REMOVED lines=20> */
[----:B------:R-:W-:-:S08]  /*93c0*/  DFMA R18, R20, R18, UR6 ;  /* 0x0000000614127e2b */ /* 0x000fd00008000012 */
[----:B------:R-:W-:-:S08]  /*93d0*/  DFMA R18, R20, R18, 1 ;  /* 0x3ff000001412742b */ /* 0x000fd00000000012 */
[----:B------:R-:W-:-:S10]  /*93e0*/  DFMA R18, R20, R18, 1 ;  /* 0x3ff000001412742b */ /* 0x000fd40000000012 */
[----:B------:R-:W-:Y:S02]  /*93f0*/  IMAD R21, R12, 0x100000, R19 ;  /* 0x001000000c157824 */ /* 0x000fe400078e0213 */
[----:B------:R-:W-:Y:S01]  /*9400*/  IMAD.MOV.U32 R20, RZ, RZ, R18 ;  /* 0x000000ffff147224 */ /* 0x000fe200078e0012 */
[----:B------:R-:W-:Y:S06]  /*9410*/  @!P0 BRA `(.L_x_129) ;  /* 0x0000000000308947 */ /* 0x000fec0003800000 */
[----:B------:R-:W-:Y:S01]  /*9420*/  FSETP.GEU.AND P1, PT, |R15|, 4.2275390625, PT ;  /* 0x408748000f00780b */ /* 0x000fe20003f2e200 */
[C---:B------:R-:W-:Y:S02]  /*9430*/  DADD R20, R14.reuse, +INF ;  /* 0x7ff000000e147429 */ /* 0x040fe40000000000 */
[----:B------:R-:W-:-:S08]  /*9440*/  DSETP.GEU.AND P0, PT, R14, RZ, PT ;  /* 0x000000ff0e00722a */ /* 0x000fd00003f0e000 */
[----:B------:R-:W-:Y:S02]  /*9450*/  FSEL R20, R20, RZ, P0 ;  /* 0x000000ff14147208 */ /* 0x000fe40000000000 */
[----:B------:R-:W-:Y:S02]  /*9460*/  @!P1 LEA.HI R13, R12, R12, RZ, 0x1 ;  /* 0x0000000c0c0d9211 */ /* 0x000fe400078f08ff */
[----:B------:R-:W-:Y:S02]  /*9470*/  FSEL R21, R21, RZ, P0 ;  /* 0x000000ff15157208 */ /* 0x000fe40000000000 */
[----:B------:R-:W-:-:S05]  /*9480*/  @!P1 SHF.R.S32.HI R13, RZ, 0x1, R13 ;  /* 0x00000001ff0d9819 */ /* 0x000fca000001140d */
[----:B------:R-:W-:Y:S02]  /*9490*/  @!P1 IMAD.IADD R12, R12, 0x1, -R13 ;  /* 0x000000010c0c9824 */ /* 0x000fe400078e0a0d */
[----:B------:R-:W-:-:S03]  /*94a0*/  @!P1 IMAD R19, R13, 0x100000, R19 ;  /* 0x001000000d139824 */ /* 0x000fc600078e0213 */
[----:B------:R-:W-:Y:S01]  /*94b0*/  @!P1 LEA R13, R12, 0x3ff00000, 0x14 ;  /* 0x3ff000000c0d9811 */ /* 0x000fe200078ea0ff */
[----:B------:R-:W-:-:S06]  /*94c0*/  @!P1 IMAD.MOV.U32 R12, RZ, RZ, RZ ;  /* 0x000000ffff0c9224 */ /* 0x000fcc00078e00ff */
[----:B------:R-:W-:-:S11]  /*94d0*/  @!P1 DMUL R20, R18, R12 ;  /* 0x0000000c12149228 */ /* 0x000fd60000000000 */
.L_x_129:
[----:B------:R-:W-:Y:S01]  /*94e0*/  DFMA R22, R22, R20, R20 ;  /* 0x000000141616722b */ /* 0x000fe20000000014 */
[----:B------:R-:W-:Y:S01]  /*94f0*/  IMAD.MOV.U32 R12, RZ, RZ, R4 ;  /* 0x000000ffff0c7224 */ /* 0x000fe200078e0004 */
[----:B------:R-:W-:Y:S01]  /*9500*/  DSETP.NEU.AND P0, PT, |R20|, +INF , PT ;  /* 0x7ff000001400742a */ /* 0x000fe20003f0d200 */
[----:B------:R-:W-:-:S07]  /*9510*/  IMAD.MOV.U32 R13, RZ, RZ, 0x0 ;  /* 0x00000000ff0d7424 */ /* 0x000fce00078e00ff */
[----:B------:R-:W-:Y:S02]  /*9520*/  FSEL R14, R20, R22, !P0 ;  /* 0x00000016140e7208 */ /* 0x000fe40004000000 */
[----:B------:R-:W-:Y:S01]  /*9530*/  FSEL R20, R21, R23, !P0 ;  /* 0x0000001715147208 */ /* 0x000fe20004000000 */
[----:B------:R-:W-:Y:S06]  /*9540*/  RET.REL.NODEC R12 `(_Z12checkGeneralPiS_PfiiiifddfS0_) ;  /* 0xffffff680cac7950 */ /* 0x000fec0003c3ffff */
.L_x_130:
        /* <DEDUP_REMOVED lines=11> */
.L_x_134:


//--------------------- .nv.global.init           --------------------------
	.section	.nv.global.init,"aw",@progbits
	.align	4
.nv.global.init:
	.type		__cudart_i2opi_f,@object
	.size		__cudart_i2opi_f,($str - __cudart_i2opi_f)
__cudart_i2opi_f:
        /*0000*/ 	.byte	0x41, 0x90, 0x43, 0x3c, 0x99, 0x95, 0x62, 0xdb, 0xc0, 0xdd, 0x34, 0xf5, 0xd1, 0x57, 0x27, 0xfc
        /*0010*/ 	.byte	0x29, 0x15, 0x44, 0x4e, 0x6e, 0x83, 0xf9, 0xa2
	.type		$str,@object
	.size		$str,(.L_0 - $str)
$str:
        /*0018*/ 	.byte	0x73, 0x71, 0x72, 0x74, 0x20, 0x25, 0x66, 0x00
.L_0:


//--------------------- .nv.shared.reserved.0     --------------------------
	.section	.nv.shared.reserved.0,"aw",@nobits
	.weak		__nv_reservedSMEM_offset_0_alias
	.size		__nv_reservedSMEM_offset_0_alias, 0, 64
	.other		__nv_reservedSMEM_offset_0_alias,@"STO_CUDA_RESERVED_SHARED STV_DEFAULT"
__nv_reservedSMEM_offset_0_alias:
	.zero		0
	.zero		64


//--------------------- .nv.constant0._Z6colsumPfii --------------------------
	.section	.nv.constant0._Z6colsumPfii,"a",@progbits
	.sectionflags	@""
	.align	4
.nv.constant0._Z6colsumPfii:
	.zero		912


//--------------------- .nv.constant0._Z6rowsumPfii --------------------------
	.section	.nv.constant0._Z6rowsumPfii,"a",@progbits
	.sectionflags	@""
	.align	4
.nv.constant0._Z6rowsumPfii:
	.zero		912


//--------------------- .nv.constant0._Z12checkGeneralPiS_PfiiiifddfS0_ --------------------------
	.section	.nv.constant0._Z12checkGeneralPiS_PfiiiifddfS0_,"a",@progbits
	.sectionflags	@""
	.align	4
.nv.constant0._Z12checkGeneralPiS_PfiiiifddfS0_:
	.zero		976


//--------------------- SYMBOLS --------------------------

	.type		.nv.reservedSmem.offset0,@object
	.size		.nv.reservedSmem.offset0,0x4
	.type		vprintf,@function
